	.target	sm_90a

	.elftype	@"ET_EXEC"


//--------------------- .note.nv.tkinfo           --------------------------
	.section	.note.nv.tkinfo,"",@"SHT_NOTE"
	.sectionflags	@"SHF_NOTE_NV_TKINFO"
	.tkinfo
        /*0018*/ 	.word	0x00000002
        /*0030*/ 	.string	""
        /*0030*/ 	.string	"ptxas"
        /*0030*/ 	.string	"Cuda compilation tools, release 13.0, V13.0.88"
        /*0030*/ 	.string	"Build cuda_13.0.r13.0/compiler.36424714_0"
        /*0030*/ 	.string	"-arch sm_90a -m 64 "



//--------------------- .note.nv.cuinfo           --------------------------
	.section	.note.nv.cuinfo,"",@"SHT_NOTE"
	.sectionflags	@"SHF_NOTE_NV_CUINFO"
        /*0018*/ 	.short	0x0002
        /*001a*/ 	.short	0x005a
        /*001c*/ 	.short	0x0082
	.zero		2


//--------------------- .nv.info                  --------------------------
	.section	.nv.info,"",@"SHT_CUDA_INFO"
	.align	4


	//----- nvinfo : EIATTR_REGCOUNT
	.align		4
        /*0000*/ 	.byte	0x04, 0x2f
        /*0002*/ 	.short	(.L_15 - .L_14)
	.align		4
.L_14:
        /*0004*/ 	.word	index@(_ZN7cutlass13device_kernelINS_4gemm6kernel13GemmUniversalIN4cute5tupleIJiiiiEEENS1_10collective13CollectiveMmaINS1_34MainloopSm90TmaGmmaWarpSpecializedILi8ENS5_IJNS4_1CILi2EEENSA_ILi1EEESC_EEENS1_35KernelTmaWarpSpecializedCooperativeEEENS5_IJNSA_ILi256EEENSA_ILi192EEENSA_ILi32EEEEEENS_6half_tENS5_IJlSC_lEEESK_SL_NS4_8TiledMMAINS4_8MMA_AtomIJNS4_4SM904GMMA26MMA_64x192x16_F32F16F16_SSILNSP_5MajorE0ELSR_0ELNSP_7ScaleInE1ELSS_1EEEEEENS4_6LayoutISD_NS5_IJSC_NSA_ILi0EEESW_EEEEENS5_IJNS4_10UnderscoreESZ_SZ_EEEEENS4_13SM90_TMA_LOADENS4_14ComposedLayoutINS4_7SwizzleILi2ELi4ELi3EEENS4_18smem_ptr_flag_bitsILi16EEENSV_INS5_IJNSA_ILi8EEESI_EEENS5_IJSI_SC_EEEEEEEvNS4_8identityENS4_23SM90_TMA_LOAD_MULTICASTES1C_vS1D_EENS_8epilogue10collective6detail29Sm90TmaWarpSpecializedAdapterINS1H_15DefaultEpilogueISK_SL_SL_NS1G_6thread17LinearCombinationISK_Li1EffLNS1L_9ScaleType4KindE0ELNS_15FloatRoundStyleE2ESK_EENS1_15EpilogueDefaultEEEEEvvEEEEvNT_6ParamsE)
        /*0008*/ 	.word	0x000000a8


	//----- nvinfo : EIATTR_FRAME_SIZE
	.align		4
.L_15:
        /*000c*/ 	.byte	0x04, 0x11
        /*000e*/ 	.short	(.L_17 - .L_16)
	.align		4
.L_16:
        /*0010*/ 	.word	index@(_ZN7cutlass13device_kernelINS_4gemm6kernel13GemmUniversalIN4cute5tupleIJiiiiEEENS1_10collective13CollectiveMmaINS1_34MainloopSm90TmaGmmaWarpSpecializedILi8ENS5_IJNS4_1CILi2EEENSA_ILi1EEESC_EEENS1_35KernelTmaWarpSpecializedCooperativeEEENS5_IJNSA_ILi256EEENSA_ILi192EEENSA_ILi32EEEEEENS_6half_tENS5_IJlSC_lEEESK_SL_NS4_8TiledMMAINS4_8MMA_AtomIJNS4_4SM904GMMA26MMA_64x192x16_F32F16F16_SSILNSP_5MajorE0ELSR_0ELNSP_7ScaleInE1ELSS_1EEEEEENS4_6LayoutISD_NS5_IJSC_NSA_ILi0EEESW_EEEEENS5_IJNS4_10UnderscoreESZ_SZ_EEEEENS4_13SM90_TMA_LOADENS4_14ComposedLayoutINS4_7SwizzleILi2ELi4ELi3EEENS4_18smem_ptr_flag_bitsILi16EEENSV_INS5_IJNSA_ILi8EEESI_EEENS5_IJSI_SC_EEEEEEEvNS4_8identityENS4_23SM90_TMA_LOAD_MULTICASTES1C_vS1D_EENS_8epilogue10collective6detail29Sm90TmaWarpSpecializedAdapterINS1H_15DefaultEpilogueISK_SL_SL_NS1G_6thread17LinearCombinationISK_Li1EffLNS1L_9ScaleType4KindE0ELNS_15FloatRoundStyleE2ESK_EENS1_15EpilogueDefaultEEEEEvvEEEEvNT_6ParamsE)
        /*0014*/ 	.word	0x00000000


	//----- nvinfo : EIATTR_MIN_STACK_SIZE
	.align		4
.L_17:
        /*0018*/ 	.byte	0x04, 0x12
        /*001a*/ 	.short	(.L_19 - .L_18)
	.align		4
.L_18:
        /*001c*/ 	.word	index@(_ZN7cutlass13device_kernelINS_4gemm6kernel13GemmUniversalIN4cute5tupleIJiiiiEEENS1_10collective13CollectiveMmaINS1_34MainloopSm90TmaGmmaWarpSpecializedILi8ENS5_IJNS4_1CILi2EEENSA_ILi1EEESC_EEENS1_35KernelTmaWarpSpecializedCooperativeEEENS5_IJNSA_ILi256EEENSA_ILi192EEENSA_ILi32EEEEEENS_6half_tENS5_IJlSC_lEEESK_SL_NS4_8TiledMMAINS4_8MMA_AtomIJNS4_4SM904GMMA26MMA_64x192x16_F32F16F16_SSILNSP_5MajorE0ELSR_0ELNSP_7ScaleInE1ELSS_1EEEEEENS4_6LayoutISD_NS5_IJSC_NSA_ILi0EEESW_EEEEENS5_IJNS4_10UnderscoreESZ_SZ_EEEEENS4_13SM90_TMA_LOADENS4_14ComposedLayoutINS4_7SwizzleILi2ELi4ELi3EEENS4_18smem_ptr_flag_bitsILi16EEENSV_INS5_IJNSA_ILi8EEESI_EEENS5_IJSI_SC_EEEEEEEvNS4_8identityENS4_23SM90_TMA_LOAD_MULTICASTES1C_vS1D_EENS_8epilogue10collective6detail29Sm90TmaWarpSpecializedAdapterINS1H_15DefaultEpilogueISK_SL_SL_NS1G_6thread17LinearCombinationISK_Li1EffLNS1L_9ScaleType4KindE0ELNS_15FloatRoundStyleE2ESK_EENS1_15EpilogueDefaultEEEEEvvEEEEvNT_6ParamsE)
        /*0020*/ 	.word	0x00000000
.L_19:


//--------------------- .nv.compat                --------------------------
	.section	.nv.compat,"",@"SHT_CUDA_COMPAT_INFO"
	.align	4
        /*0000*/ 	.byte	0x02, 0x09, 0x01, 0x00, 0x02, 0x02, 0x04, 0x00, 0x02, 0x05, 0x05, 0x00, 0x03, 0x07, 0x01, 0x01
        /*0010*/ 	.byte	0x02, 0x03, 0x01, 0x00, 0x02, 0x06, 0x01, 0x00, 0x04, 0x0b, 0x08, 0x00, 0x00, 0x00, 0x00, 0x00
        /*0020*/ 	.byte	0x00, 0x00, 0x00, 0x00


//--------------------- .nv.info._ZN7cutlass13device_kernelINS_4gemm6kernel13GemmUniversalIN4cute5tupleIJiiiiEEENS1_10collective13CollectiveMmaINS1_34MainloopSm90TmaGmmaWarpSpecializedILi8ENS5_IJNS4_1CILi2EEENSA_ILi1EEESC_EEENS1_35KernelTmaWarpSpecializedCooperativeEEENS5_IJNSA_ILi256EEENSA_ILi192EEENSA_ILi32EEEEEENS_6half_tENS5_IJlSC_lEEESK_SL_NS4_8TiledMMAINS4_8MMA_AtomIJNS4_4SM904GMMA26MMA_64x192x16_F32F16F16_SSILNSP_5MajorE0ELSR_0ELNSP_7ScaleInE1ELSS_1EEEEEENS4_6LayoutISD_NS5_IJSC_NSA_ILi0EEESW_EEEEENS5_IJNS4_10UnderscoreESZ_SZ_EEEEENS4_13SM90_TMA_LOADENS4_14ComposedLayoutINS4_7SwizzleILi2ELi4ELi3EEENS4_18smem_ptr_flag_bitsILi16EEENSV_INS5_IJNSA_ILi8EEESI_EEENS5_IJSI_SC_EEEEEEEvNS4_8identityENS4_23SM90_TMA_LOAD_MULTICASTES1C_vS1D_EENS_8epilogue10collective6detail29Sm90TmaWarpSpecializedAdapterINS1H_15DefaultEpilogueISK_SL_SL_NS1G_6thread17LinearCombinationISK_Li1EffLNS1L_9ScaleType4KindE0ELNS_15FloatRoundStyleE2ESK_EENS1_15EpilogueDefaultEEEEEvvEEEEvNT_6ParamsE --------------------------
	.section	.nv.info._ZN7cutlass13device_kernelINS_4gemm6kernel13GemmUniversalIN4cute5tupleIJiiiiEEENS1_10collective13CollectiveMmaINS1_34MainloopSm90TmaGmmaWarpSpecializedILi8ENS5_IJNS4_1CILi2EEENSA_ILi1EEESC_EEENS1_35KernelTmaWarpSpecializedCooperativeEEENS5_IJNSA_ILi256EEENSA_ILi192EEENSA_ILi32EEEEEENS_6half_tENS5_IJlSC_lEEESK_SL_NS4_8TiledMMAINS4_8MMA_AtomIJNS4_4SM904GMMA26MMA_64x192x16_F32F16F16_SSILNSP_5MajorE0ELSR_0ELNSP_7ScaleInE1ELSS_1EEEEEENS4_6LayoutISD_NS5_IJSC_NSA_ILi0EEESW_EEEEENS5_IJNS4_10UnderscoreESZ_SZ_EEEEENS4_13SM90_TMA_LOADENS4_14ComposedLayoutINS4_7SwizzleILi2ELi4ELi3EEENS4_18smem_ptr_flag_bitsILi16EEENSV_INS5_IJNSA_ILi8EEESI_EEENS5_IJSI_SC_EEEEEEEvNS4_8identityENS4_23SM90_TMA_LOAD_MULTICASTES1C_vS1D_EENS_8epilogue10collective6detail29Sm90TmaWarpSpecializedAdapterINS1H_15DefaultEpilogueISK_SL_SL_NS1G_6thread17LinearCombinationISK_Li1EffLNS1L_9ScaleType4KindE0ELNS_15FloatRoundStyleE2ESK_EENS1_15EpilogueDefaultEEEEEvvEEEEvNT_6ParamsE,"",@"SHT_CUDA_INFO"
	.sectionflags	@""
	.align	4


	//----- nvinfo : EIATTR_CUDA_API_VERSION
	.align		4
        /*0000*/ 	.byte	0x04, 0x37
        /*0002*/ 	.short	(.L_21 - .L_20)
.L_20:
        /*0004*/ 	.word	0x00000082


	//----- nvinfo : EIATTR_KPARAM_INFO
	.align		4
.L_21:
        /*0008*/ 	.byte	0x04, 0x17
        /*000a*/ 	.short	(.L_23 - .L_22)
.L_22:
        /*000c*/ 	.word	0x00000000
        /*0010*/ 	.short	0x0000
        /*0012*/ 	.short	0x0070
        /*0014*/ 	.byte	0x00, 0xf0, 0x01, 0x10


	//----- nvinfo : EIATTR_SPARSE_MMA_MASK
	.align		4
.L_23:
        /*0018*/ 	.byte	0x03, 0x50
        /*001a*/ 	.short	0x0000


	//----- nvinfo : EIATTR_MAXREG_COUNT
	.align		4
        /*001c*/ 	.byte	0x03, 0x1b
        /*001e*/ 	.short	0x00a8


	//----- nvinfo : EIATTR_NUM_BARRIERS
	.align		4
        /*0020*/ 	.byte	0x02, 0x4c
        /*0022*/ 	.byte	0x01
	.zero		1


	//----- nvinfo : EIATTR_EXTERNS
	.align		4
        /*0024*/ 	.byte	0x04, 0x0f
        /*0026*/ 	.short	(.L_25 - .L_24)


	//   ....[0]....
	.align		4
.L_24:
        /*0028*/ 	.word	index@(__assertfail)


	//----- nvinfo : EIATTR_MERCURY_ISA_VERSION
	.align		4
.L_25:
        /*002c*/ 	.byte	0x03, 0x5f
        /*002e*/ 	.short	0x0101


	//----- nvinfo : EIATTR_INT_WARP_WIDE_INSTR_OFFSETS
	.align		4
        /*0030*/ 	.byte	0x04, 0x31
        /*0032*/ 	.short	(.L_27 - .L_26)


	//   ....[0]....
.L_26:
        /*0034*/ 	.word	0x00000600


	//   ....[1]....
        /*0038*/ 	.word	0x00000620


	//   ....[2]....
        /*003c*/ 	.word	0x000007b0


	//   ....[3]....
        /*0040*/ 	.word	0x00001ea0


	//----- nvinfo : EIATTR_COOP_GROUP_MASK_REGIDS
	.align		4
.L_27:
        /*0044*/ 	.byte	0x04, 0x29
        /*0046*/ 	.short	(.L_29 - .L_28)


	//   ....[0]....
.L_28:
        /*0048*/ 	.word	0xffffffff


	//   ....[1]....
        /*004c*/ 	.word	0xffffffff


	//   ....[2]....
        /*0050*/ 	.word	0xffffffff


	//   ....[3]....
        /*0054*/ 	.word	0xffffffff


	//   ....[4]....
        /*0058*/ 	.word	0xffffffff


	//   ....[5]....
        /*005c*/ 	.word	0xffffffff


	//----- nvinfo : EIATTR_COOP_GROUP_INSTR_OFFSETS
	.align		4
.L_29:
        /*0060*/ 	.byte	0x04, 0x28
        /*0062*/ 	.short	(.L_31 - .L_30)


	//   ....[0]....
.L_30:
        /*0064*/ 	.word	0x00000060


	//   ....[1]....
        /*0068*/ 	.word	0x00000070


	//   ....[2]....
        /*006c*/ 	.word	0x00000190


	//   ....[3]....
        /*0070*/ 	.word	0x00000470


	//   ....[4]....
        /*0074*/ 	.word	0x000008e0


	//   ....[5]....
        /*0078*/ 	.word	0x00001460


	//----- nvinfo : EIATTR_REG_RECONFIG
	.align		4
.L_31:
        /*007c*/ 	.byte	0x01, 0x54
	.zero		2


	//----- nvinfo : EIATTR_SYSCALL_OFFSETS
	.align		4
        /*0080*/ 	.byte	0x04, 0x46
        /*0082*/ 	.short	(.L_33 - .L_32)


	//   ....[0]....
.L_32:
        /*0084*/ 	.word	0x00001620


	//----- nvinfo : EIATTR_MBARRIER_INSTR_OFFSETS
	.align		4
.L_33:
        /*0088*/ 	.byte	0x04, 0x39
        /*008a*/ 	.short	(.L_35 - .L_34)


	//   ....[0]....
.L_34:
        /*008c*/ 	.word	0x00000330
        /*0090*/ 	.word	0x000000ff
        /*0094*/ 	.word	0x00000000
        /*0098*/ 	.short	0x0100
        /*009a*/ 	.byte	0x08
	.zero		1


	//   ....[1]....
        /*009c*/ 	.word	0x00000340
        /*00a0*/ 	.word	0x000000ff
        /*00a4*/ 	.word	0x00000040
        /*00a8*/ 	.short	0x0100
        /*00aa*/ 	.byte	0x08
	.zero		1


	//   ....[2]....
        /*00ac*/ 	.word	0x00000350
        /*00b0*/ 	.word	0x000000ff
        /*00b4*/ 	.word	0x00000008
        /*00b8*/ 	.short	0x0100
        /*00ba*/ 	.byte	0x08
	.zero		1


	//   ....[3]....
        /*00bc*/ 	.word	0x00000360
        /*00c0*/ 	.word	0x000000ff
        /*00c4*/ 	.word	0x00000048
        /*00c8*/ 	.short	0x0100
        /*00ca*/ 	.byte	0x08
	.zero		1


	//   ....[4]....
        /*00cc*/ 	.word	0x00000370
        /*00d0*/ 	.word	0x000000ff
        /*00d4*/ 	.word	0x00000010
        /*00d8*/ 	.short	0x0100
        /*00da*/ 	.byte	0x08
	.zero		1


	//   ....[5]....
        /*00dc*/ 	.word	0x00000380
        /*00e0*/ 	.word	0x000000ff
        /*00e4*/ 	.word	0x00000050
        /*00e8*/ 	.short	0x0100
        /*00ea*/ 	.byte	0x08
	.zero		1


	//   ....[6]....
        /*00ec*/ 	.word	0x00000390
        /*00f0*/ 	.word	0x000000ff
        /*00f4*/ 	.word	0x00000018
        /*00f8*/ 	.short	0x0100
        /*00fa*/ 	.byte	0x08
	.zero		1


	//   ....[7]....
        /*00fc*/ 	.word	0x000003a0
        /*0100*/ 	.word	0x000000ff
        /*0104*/ 	.word	0x00000058
        /*0108*/ 	.short	0x0100
        /*010a*/ 	.byte	0x08
	.zero		1


	//   ....[8]....
        /*010c*/ 	.word	0x000003b0
        /*0110*/ 	.word	0x000000ff
        /*0114*/ 	.word	0x00000020
        /*0118*/ 	.short	0x0100
        /*011a*/ 	.byte	0x08
	.zero		1


	//   ....[9]....
        /*011c*/ 	.word	0x000003c0
        /*0120*/ 	.word	0x000000ff
        /*0124*/ 	.word	0x00000060
        /*0128*/ 	.short	0x0100
        /*012a*/ 	.byte	0x08
	.zero		1


	//   ....[10]....
        /*012c*/ 	.word	0x000003d0
        /*0130*/ 	.word	0x000000ff
        /*0134*/ 	.word	0x00000028
        /*0138*/ 	.short	0x0100
        /*013a*/ 	.byte	0x08
	.zero		1


	//   ....[11]....
        /*013c*/ 	.word	0x000003e0
        /*0140*/ 	.word	0x000000ff
        /*0144*/ 	.word	0x00000068
        /*0148*/ 	.short	0x0100
        /*014a*/ 	.byte	0x08
	.zero		1


	//   ....[12]....
        /*014c*/ 	.word	0x000003f0
        /*0150*/ 	.word	0x000000ff
        /*0154*/ 	.word	0x00000030
        /*0158*/ 	.short	0x0100
        /*015a*/ 	.byte	0x08
	.zero		1


	//   ....[13]....
        /*015c*/ 	.word	0x00000400
        /*0160*/ 	.word	0x000000ff
        /*0164*/ 	.word	0x00000070
        /*0168*/ 	.short	0x0100
        /*016a*/ 	.byte	0x08
	.zero		1


	//   ....[14]....
        /*016c*/ 	.word	0x00000410
        /*0170*/ 	.word	0x000000ff
        /*0174*/ 	.word	0x00000038
        /*0178*/ 	.short	0x0100
        /*017a*/ 	.byte	0x08
	.zero		1


	//   ....[15]....
        /*017c*/ 	.word	0x00000420
        /*0180*/ 	.word	0x000000ff
        /*0184*/ 	.word	0x00000078
        /*0188*/ 	.short	0x0100
        /*018a*/ 	.byte	0x08
	.zero		1


	//   ....[16]....
        /*018c*/ 	.word	0x000007f0
        /*0190*/ 	.word	0x000000ff
        /*0194*/ 	.word	0x00000090
        /*0198*/ 	.short	0x0100
        /*019a*/ 	.byte	0x06
	.zero		1


	//   ....[17]....
        /*019c*/ 	.word	0x00000850
        /*01a0*/ 	.word	0x000000ff
        /*01a4*/ 	.word	0x00000098
        /*01a8*/ 	.short	0x0100
        /*01aa*/ 	.byte	0x06
	.zero		1


	//   ....[18]....
        /*01ac*/ 	.word	0x00001700
        /*01b0*/ 	.word	0x00000003
        /*01b4*/ 	.word	0x00000000
        /*01b8*/ 	.short	0x010a
        /*01ba*/ 	.byte	0x3f
	.zero		1


	//   ....[19]....
        /*01bc*/ 	.word	0x00001740
        /*01c0*/ 	.word	0x00000003
        /*01c4*/ 	.word	0x00000000
        /*01c8*/ 	.short	0x010a
        /*01ca*/ 	.byte	0x3f
	.zero		1


	//   ....[20]....
        /*01cc*/ 	.word	0x00001ad0
        /*01d0*/ 	.word	0x00000005
        /*01d4*/ 	.word	0x00000000
        /*01d8*/ 	.short	0x010a
        /*01da*/ 	.byte	0x3f
	.zero		1


	//   ....[21]....
        /*01dc*/ 	.word	0x00001b10
        /*01e0*/ 	.word	0x00000005
        /*01e4*/ 	.word	0x00000000
        /*01e8*/ 	.short	0x010a
        /*01ea*/ 	.byte	0x3f
	.zero		1


	//   ....[22]....
        /*01ec*/ 	.word	0x00001d40
        /*01f0*/ 	.word	0x00000004
        /*01f4*/ 	.word	0x00000000
        /*01f8*/ 	.short	0x0101
        /*01fa*/ 	.byte	0x3f
	.zero		1


	//   ....[23]....
        /*01fc*/ 	.word	0x00001f30
        /*0200*/ 	.word	0x00000000
        /*0204*/ 	.word	0x00000000
        /*0208*/ 	.short	0x0101
        /*020a*/ 	.byte	0x3f
	.zero		1


	//   ....[24]....
        /*020c*/ 	.word	0x0000f0b0
        /*0210*/ 	.word	0x0000000e
        /*0214*/ 	.word	0x00000040
        /*0218*/ 	.short	0x010a
        /*021a*/ 	.byte	0x3f
	.zero		1


	//   ....[25]....
        /*021c*/ 	.word	0x0000f4a0
        /*0220*/ 	.word	0x00000005
        /*0224*/ 	.word	0x00000098
        /*0228*/ 	.short	0x0101
        /*022a*/ 	.byte	0x3f
	.zero		1


	//   ....[26]....
        /*022c*/ 	.word	0x0000fc00
        /*0230*/ 	.word	0x00000007
        /*0234*/ 	.word	0x00000000
        /*0238*/ 	.short	0x010a
        /*023a*/ 	.byte	0x3f
	.zero		1


	//   ....[27]....
        /*023c*/ 	.word	0x0000fc80
        /*0240*/ 	.word	0x00000006
        /*0244*/ 	.word	0x00000000
        /*0248*/ 	.short	0x010a
        /*024a*/ 	.byte	0x3f
	.zero		1


	//   ....[28]....
        /*024c*/ 	.word	0x0000fd10
        /*0250*/ 	.word	0x00000007
        /*0254*/ 	.word	0x00000000
        /*0258*/ 	.short	0x010a
        /*025a*/ 	.byte	0x3f
	.zero		1


	//   ....[29]....
        /*025c*/ 	.word	0x0000fda0
        /*0260*/ 	.word	0x00000006
        /*0264*/ 	.word	0x00000000
        /*0268*/ 	.short	0x010a
        /*026a*/ 	.byte	0x3f
	.zero		1


	//   ....[30]....
        /*026c*/ 	.word	0x0000fe30
        /*0270*/ 	.word	0x00000007
        /*0274*/ 	.word	0x00000000
        /*0278*/ 	.short	0x010a
        /*027a*/ 	.byte	0x3f
	.zero		1


	//   ....[31]....
        /*027c*/ 	.word	0x0000fec0
        /*0280*/ 	.word	0x00000006
        /*0284*/ 	.word	0x00000000
        /*0288*/ 	.short	0x010a
        /*028a*/ 	.byte	0x3f
	.zero		1


	//   ....[32]....
        /*028c*/ 	.word	0x0000ff50
        /*0290*/ 	.word	0x00000007
        /*0294*/ 	.word	0x00000000
        /*0298*/ 	.short	0x010a
        /*029a*/ 	.byte	0x3f
	.zero		1


	//   ....[33]....
        /*029c*/ 	.word	0x0000ffe0
        /*02a0*/ 	.word	0x00000005
        /*02a4*/ 	.word	0x00000000
        /*02a8*/ 	.short	0x010a
        /*02aa*/ 	.byte	0x3f
	.zero		1


	//   ....[34]....
        /*02ac*/ 	.word	0x00010040
        /*02b0*/ 	.word	0x00000003
        /*02b4*/ 	.word	0x00000000
        /*02b8*/ 	.short	0x010a
        /*02ba*/ 	.byte	0x3f
	.zero		1


	//   ....[35]....
        /*02bc*/ 	.word	0x00010090
        /*02c0*/ 	.word	0x00000005
        /*02c4*/ 	.word	0x00000000
        /*02c8*/ 	.short	0x010a
        /*02ca*/ 	.byte	0x3f
	.zero		1


	//   ....[36]....
        /*02cc*/ 	.word	0x00010160
        /*02d0*/ 	.word	0x0000000e
        /*02d4*/ 	.word	0x00000040
        /*02d8*/ 	.short	0x010a
        /*02da*/ 	.byte	0x3f
	.zero		1


	//   ....[37]....
        /*02dc*/ 	.word	0x00010230
        /*02e0*/ 	.word	0x00000007
        /*02e4*/ 	.word	0x00000000
        /*02e8*/ 	.short	0x010a
        /*02ea*/ 	.byte	0x3f
	.zero		1


	//   ....[38]....
        /*02ec*/ 	.word	0x00010280
        /*02f0*/ 	.word	0x00000006
        /*02f4*/ 	.word	0x00000000
        /*02f8*/ 	.short	0x010a
        /*02fa*/ 	.byte	0x3f
	.zero		1


	//   ....[39]....
        /*02fc*/ 	.word	0x000102d0
        /*0300*/ 	.word	0x00000007
        /*0304*/ 	.word	0x00000000
        /*0308*/ 	.short	0x010a
        /*030a*/ 	.byte	0x3f
	.zero		1


	//   ....[40]....
        /*030c*/ 	.word	0x00010320
        /*0310*/ 	.word	0x00000006
        /*0314*/ 	.word	0x00000000
        /*0318*/ 	.short	0x010a
        /*031a*/ 	.byte	0x3f
	.zero		1


	//   ....[41]....
        /*031c*/ 	.word	0x00010370
        /*0320*/ 	.word	0x00000007
        /*0324*/ 	.word	0x00000000
        /*0328*/ 	.short	0x010a
        /*032a*/ 	.byte	0x3f
	.zero		1


	//   ....[42]....
        /*032c*/ 	.word	0x000103c0
        /*0330*/ 	.word	0x00000006
        /*0334*/ 	.word	0x00000000
        /*0338*/ 	.short	0x010a
        /*033a*/ 	.byte	0x3f
	.zero		1


	//   ....[43]....
        /*033c*/ 	.word	0x00010410
        /*0340*/ 	.word	0x00000007
        /*0344*/ 	.word	0x00000000
        /*0348*/ 	.short	0x010a
        /*034a*/ 	.byte	0x3f
	.zero		1


	//----- nvinfo : EIATTR_NUM_MBARRIERS
	.align		4
.L_35:
        /*034c*/ 	.byte	0x03, 0x38
        /*034e*/ 	.short	0x0012


	//----- nvinfo : EIATTR_EXIT_INSTR_OFFSETS
	.align		4
        /*0350*/ 	.byte	0x04, 0x1c
        /*0352*/ 	.short	(.L_37 - .L_36)


	//   ....[0]....
.L_36:
        /*0354*/ 	.word	0x00000b10


	//   ....[1]....
        /*0358*/ 	.word	0x000013a0


	//   ....[2]....
        /*035c*/ 	.word	0x0000e740


	//   ....[3]....
        /*0360*/ 	.word	0x0000ed40


	//   ....[4]....
        /*0364*/ 	.word	0x00010030


	//----- nvinfo : EIATTR_MAX_THREADS
	.align		4
.L_37:
        /*0368*/ 	.byte	0x04, 0x05
        /*036a*/ 	.short	(.L_39 - .L_38)
.L_38:
        /*036c*/ 	.word	0x00000180
        /*0370*/ 	.word	0x00000001
        /*0374*/ 	.word	0x00000001


	//----- nvinfo : EIATTR_CRS_STACK_SIZE
	.align		4
.L_39:
        /*0378*/ 	.byte	0x04, 0x1e
        /*037a*/ 	.short	(.L_41 - .L_40)
.L_40:
        /*037c*/ 	.word	0x00000000


	//----- nvinfo : EIATTR_CBANK_PARAM_SIZE
	.align		4
.L_41:
        /*0380*/ 	.byte	0x03, 0x19
        /*0382*/ 	.short	0x0470


	//----- nvinfo : EIATTR_PARAM_CBANK
	.align		4
        /*0384*/ 	.byte	0x04, 0x0a
        /*0386*/ 	.short	(.L_43 - .L_42)
	.align		4
.L_42:
        /*0388*/ 	.word	index@(.nv.constant0._ZN7cutlass13device_kernelINS_4gemm6kernel13GemmUniversalIN4cute5tupleIJiiiiEEENS1_10collective13CollectiveMmaINS1_34MainloopSm90TmaGmmaWarpSpecializedILi8ENS5_IJNS4_1CILi2EEENSA_ILi1EEESC_EEENS1_35KernelTmaWarpSpecializedCooperativeEEENS5_IJNSA_ILi256EEENSA_ILi192EEENSA_ILi32EEEEEENS_6half_tENS5_IJlSC_lEEESK_SL_NS4_8TiledMMAINS4_8MMA_AtomIJNS4_4SM904GMMA26MMA_64x192x16_F32F16F16_SSILNSP_5MajorE0ELSR_0ELNSP_7ScaleInE1ELSS_1EEEEEENS4_6LayoutISD_NS5_IJSC_NSA_ILi0EEESW_EEEEENS5_IJNS4_10UnderscoreESZ_SZ_EEEEENS4_13SM90_TMA_LOADENS4_14ComposedLayoutINS4_7SwizzleILi2ELi4ELi3EEENS4_18smem_ptr_flag_bitsILi16EEENSV_INS5_IJNSA_ILi8EEESI_EEENS5_IJSI_SC_EEEEEEEvNS4_8identityENS4_23SM90_TMA_LOAD_MULTICASTES1C_vS1D_EENS_8epilogue10collective6detail29Sm90TmaWarpSpecializedAdapterINS1H_15DefaultEpilogueISK_SL_SL_NS1G_6thread17LinearCombinationISK_Li1EffLNS1L_9ScaleType4KindE0ELNS_15FloatRoundStyleE2ESK_EENS1_15EpilogueDefaultEEEEEvvEEEEvNT_6ParamsE)
        /*038c*/ 	.short	0x0210
        /*038e*/ 	.short	0x0470


	//----- nvinfo : EIATTR_SW_WAR
	.align		4
.L_43:
        /*0390*/ 	.byte	0x04, 0x36
        /*0392*/ 	.short	(.L_45 - .L_44)
.L_44:
        /*0394*/ 	.word	0x00000008
.L_45:


//--------------------- .nv.callgraph             --------------------------
	.section	.nv.callgraph,"",@"SHT_CUDA_CALLGRAPH"
	.align	4
	.sectionentsize	8
	.align		4
        /*0000*/ 	.word	0x00000000
	.align		4
        /*0004*/ 	.word	0xffffffff
	.align		4
        /*0008*/ 	.word	index@(_ZN7cutlass13device_kernelINS_4gemm6kernel13GemmUniversalIN4cute5tupleIJiiiiEEENS1_10collective13CollectiveMmaINS1_34MainloopSm90TmaGmmaWarpSpecializedILi8ENS5_IJNS4_1CILi2EEENSA_ILi1EEESC_EEENS1_35KernelTmaWarpSpecializedCooperativeEEENS5_IJNSA_ILi256EEENSA_ILi192EEENSA_ILi32EEEEEENS_6half_tENS5_IJlSC_lEEESK_SL_NS4_8TiledMMAINS4_8MMA_AtomIJNS4_4SM904GMMA26MMA_64x192x16_F32F16F16_SSILNSP_5MajorE0ELSR_0ELNSP_7ScaleInE1ELSS_1EEEEEENS4_6LayoutISD_NS5_IJSC_NSA_ILi0EEESW_EEEEENS5_IJNS4_10UnderscoreESZ_SZ_EEEEENS4_13SM90_TMA_LOADENS4_14ComposedLayoutINS4_7SwizzleILi2ELi4ELi3EEENS4_18smem_ptr_flag_bitsILi16EEENSV_INS5_IJNSA_ILi8EEESI_EEENS5_IJSI_SC_EEEEEEEvNS4_8identityENS4_23SM90_TMA_LOAD_MULTICASTES1C_vS1D_EENS_8epilogue10collective6detail29Sm90TmaWarpSpecializedAdapterINS1H_15DefaultEpilogueISK_SL_SL_NS1G_6thread17LinearCombinationISK_Li1EffLNS1L_9ScaleType4KindE0ELNS_15FloatRoundStyleE2ESK_EENS1_15EpilogueDefaultEEEEEvvEEEEvNT_6ParamsE)
	.align		4
        /*000c*/ 	.word	index@(__assertfail)
	.align		4
        /*0010*/ 	.word	0x00000000
	.align		4
        /*0014*/ 	.word	0xfffffffe
	.align		4
        /*0018*/ 	.word	0x00000000
	.align		4
        /*001c*/ 	.word	0xfffffffd
	.align		4
        /*0020*/ 	.word	0x00000000
	.align		4
        /*0024*/ 	.word	0xfffffffc


//--------------------- .nv.constant4             --------------------------
	.section	.nv.constant4,"a",@progbits
	.align	8
	.align		8
.nv.constant4:
        /*0000*/ 	.dword	__assertfail
	.align		8
        /*0008*/ 	.dword	__unnamed_1
	.align		8
        /*0010*/ 	.dword	_ZN40_INTERNAL_c485f3cf_4_k_cu_828cc446_192774cuda3std3__45__cpo5beginE
	.align		8
        /*0018*/ 	.dword	_ZN40_INTERNAL_c485f3cf_4_k_cu_828cc446_192774cuda3std3__45__cpo3endE
	.align		8
        /*0020*/ 	.dword	_ZN40_INTERNAL_c485f3cf_4_k_cu_828cc446_192774cuda3std3__45__cpo6cbeginE
	.align		8
        /*0028*/ 	.dword	_ZN40_INTERNAL_c485f3cf_4_k_cu_828cc446_192774cuda3std3__45__cpo4cendE
	.align		8
        /*0030*/ 	.dword	_ZN40_INTERNAL_c485f3cf_4_k_cu_828cc446_192774cuda3std3__442_GLOBAL__N__c485f3cf_4_k_cu_828cc446_192776ignoreE
	.align		8
        /*0038*/ 	.dword	_ZN40_INTERNAL_c485f3cf_4_k_cu_828cc446_192774cuda3std3__419piecewise_constructE
	.align		8
        /*0040*/ 	.dword	_ZN40_INTERNAL_c485f3cf_4_k_cu_828cc446_192774cuda3std3__48in_placeE
	.align		8
        /*0048*/ 	.dword	_ZN40_INTERNAL_c485f3cf_4_k_cu_828cc446_192774cuda3std6ranges3__45__cpo4swapE
	.align		8
        /*0050*/ 	.dword	_ZN40_INTERNAL_c485f3cf_4_k_cu_828cc446_192774cuda3std6ranges3__45__cpo9iter_moveE
	.align		8
        /*0058*/ 	.dword	_ZN40_INTERNAL_c485f3cf_4_k_cu_828cc446_192774cute7productE
	.align		8
        /*0060*/ 	.dword	_ZN40_INTERNAL_c485f3cf_4_k_cu_828cc446_192774cute1_E
	.align		8
        /*0068*/ 	.dword	$str$22
	.align		8
        /*0070*/ 	.dword	$str$23


//--------------------- .text._ZN7cutlass13device_kernelINS_4gemm6kernel13GemmUniversalIN4cute5tupleIJiiiiEEENS1_10collective13CollectiveMmaINS1_34MainloopSm90TmaGmmaWarpSpecializedILi8ENS5_IJNS4_1CILi2EEENSA_ILi1EEESC_EEENS1_35KernelTmaWarpSpecializedCooperativeEEENS5_IJNSA_ILi256EEENSA_ILi192EEENSA_ILi32EEEEEENS_6half_tENS5_IJlSC_lEEESK_SL_NS4_8TiledMMAINS4_8MMA_AtomIJNS4_4SM904GMMA26MMA_64x192x16_F32F16F16_SSILNSP_5MajorE0ELSR_0ELNSP_7ScaleInE1ELSS_1EEEEEENS4_6LayoutISD_NS5_IJSC_NSA_ILi0EEESW_EEEEENS5_IJNS4_10UnderscoreESZ_SZ_EEEEENS4_13SM90_TMA_LOADENS4_14ComposedLayoutINS4_7SwizzleILi2ELi4ELi3EEENS4_18smem_ptr_flag_bitsILi16EEENSV_INS5_IJNSA_ILi8EEESI_EEENS5_IJSI_SC_EEEEEEEvNS4_8identityENS4_23SM90_TMA_LOAD_MULTICASTES1C_vS1D_EENS_8epilogue10collective6detail29Sm90TmaWarpSpecializedAdapterINS1H_15DefaultEpilogueISK_SL_SL_NS1G_6thread17LinearCombinationISK_Li1EffLNS1L_9ScaleType4KindE0ELNS_15FloatRoundStyleE2ESK_EENS1_15EpilogueDefaultEEEEEvvEEEEvNT_6ParamsE --------------------------
	.section	.text._ZN7cutlass13device_kernelINS_4gemm6kernel13GemmUniversalIN4cute5tupleIJiiiiEEENS1_10collective13CollectiveMmaINS1_34MainloopSm90TmaGmmaWarpSpecializedILi8ENS5_IJNS4_1CILi2EEENSA_ILi1EEESC_EEENS1_35KernelTmaWarpSpecializedCooperativeEEENS5_IJNSA_ILi256EEENSA_ILi192EEENSA_ILi32EEEEEENS_6half_tENS5_IJlSC_lEEESK_SL_NS4_8TiledMMAINS4_8MMA_AtomIJNS4_4SM904GMMA26MMA_64x192x16_F32F16F16_SSILNSP_5MajorE0ELSR_0ELNSP_7ScaleInE1ELSS_1EEEEEENS4_6LayoutISD_NS5_IJSC_NSA_ILi0EEESW_EEEEENS5_IJNS4_10UnderscoreESZ_SZ_EEEEENS4_13SM90_TMA_LOADENS4_14ComposedLayoutINS4_7SwizzleILi2ELi4ELi3EEENS4_18smem_ptr_flag_bitsILi16EEENSV_INS5_IJNSA_ILi8EEESI_EEENS5_IJSI_SC_EEEEEEEvNS4_8identityENS4_23SM90_TMA_LOAD_MULTICASTES1C_vS1D_EENS_8epilogue10collective6detail29Sm90TmaWarpSpecializedAdapterINS1H_15DefaultEpilogueISK_SL_SL_NS1G_6thread17LinearCombinationISK_Li1EffLNS1L_9ScaleType4KindE0ELNS_15FloatRoundStyleE2ESK_EENS1_15EpilogueDefaultEEEEEvvEEEEvNT_6ParamsE,"ax",@progbits
	.align	128
.text._ZN7cutlass13device_kernelINS_4gemm6kernel13GemmUniversalIN4cute5tupleIJiiiiEEENS1_10collective13CollectiveMmaINS1_34MainloopSm90TmaGmmaWarpSpecializedILi8ENS5_IJNS4_1CILi2EEENSA_ILi1EEESC_EEENS1_35KernelTmaWarpSpecializedCooperativeEEENS5_IJNSA_ILi256EEENSA_ILi192EEENSA_ILi32EEEEEENS_6half_tENS5_IJlSC_lEEESK_SL_NS4_8TiledMMAINS4_8MMA_AtomIJNS4_4SM904GMMA26MMA_64x192x16_F32F16F16_SSILNSP_5MajorE0ELSR_0ELNSP_7ScaleInE1ELSS_1EEEEEENS4_6LayoutISD_NS5_IJSC_NSA_ILi0EEESW_EEEEENS5_IJNS4_10UnderscoreESZ_SZ_EEEEENS4_13SM90_TMA_LOADENS4_14ComposedLayoutINS4_7SwizzleILi2ELi4ELi3EEENS4_18smem_ptr_flag_bitsILi16EEENSV_INS5_IJNSA_ILi8EEESI_EEENS5_IJSI_SC_EEEEEEEvNS4_8identityENS4_23SM90_TMA_LOAD_MULTICASTES1C_vS1D_EENS_8epilogue10collective6detail29Sm90TmaWarpSpecializedAdapterINS1H_15DefaultEpilogueISK_SL_SL_NS1G_6thread17LinearCombinationISK_Li1EffLNS1L_9ScaleType4KindE0ELNS_15FloatRoundStyleE2ESK_EENS1_15EpilogueDefaultEEEEEvvEEEEvNT_6ParamsE:
        .type           _ZN7cutlass13device_kernelINS_4gemm6kernel13GemmUniversalIN4cute5tupleIJiiiiEEENS1_10collective13CollectiveMmaINS1_34MainloopSm90TmaGmmaWarpSpecializedILi8ENS5_IJNS4_1CILi2EEENSA_ILi1EEESC_EEENS1_35KernelTmaWarpSpecializedCooperativeEEENS5_IJNSA_ILi256EEENSA_ILi192EEENSA_ILi32EEEEEENS_6half_tENS5_IJlSC_lEEESK_SL_NS4_8TiledMMAINS4_8MMA_AtomIJNS4_4SM904GMMA26MMA_64x192x16_F32F16F16_SSILNSP_5MajorE0ELSR_0ELNSP_7ScaleInE1ELSS_1EEEEEENS4_6LayoutISD_NS5_IJSC_NSA_ILi0EEESW_EEEEENS5_IJNS4_10UnderscoreESZ_SZ_EEEEENS4_13SM90_TMA_LOADENS4_14ComposedLayoutINS4_7SwizzleILi2ELi4ELi3EEENS4_18smem_ptr_flag_bitsILi16EEENSV_INS5_IJNSA_ILi8EEESI_EEENS5_IJSI_SC_EEEEEEEvNS4_8identityENS4_23SM90_TMA_LOAD_MULTICASTES1C_vS1D_EENS_8epilogue10collective6detail29Sm90TmaWarpSpecializedAdapterINS1H_15DefaultEpilogueISK_SL_SL_NS1G_6thread17LinearCombinationISK_Li1EffLNS1L_9ScaleType4KindE0ELNS_15FloatRoundStyleE2ESK_EENS1_15EpilogueDefaultEEEEEvvEEEEvNT_6ParamsE,@function
        .size           _ZN7cutlass13device_kernelINS_4gemm6kernel13GemmUniversalIN4cute5tupleIJiiiiEEENS1_10collective13CollectiveMmaINS1_34MainloopSm90TmaGmmaWarpSpecializedILi8ENS5_IJNS4_1CILi2EEENSA_ILi1EEESC_EEENS1_35KernelTmaWarpSpecializedCooperativeEEENS5_IJNSA_ILi256EEENSA_ILi192EEENSA_ILi32EEEEEENS_6half_tENS5_IJlSC_lEEESK_SL_NS4_8TiledMMAINS4_8MMA_AtomIJNS4_4SM904GMMA26MMA_64x192x16_F32F16F16_SSILNSP_5MajorE0ELSR_0ELNSP_7ScaleInE1ELSS_1EEEEEENS4_6LayoutISD_NS5_IJSC_NSA_ILi0EEESW_EEEEENS5_IJNS4_10UnderscoreESZ_SZ_EEEEENS4_13SM90_TMA_LOADENS4_14ComposedLayoutINS4_7SwizzleILi2ELi4ELi3EEENS4_18smem_ptr_flag_bitsILi16EEENSV_INS5_IJNSA_ILi8EEESI_EEENS5_IJSI_SC_EEEEEEEvNS4_8identityENS4_23SM90_TMA_LOAD_MULTICASTES1C_vS1D_EENS_8epilogue10collective6detail29Sm90TmaWarpSpecializedAdapterINS1H_15DefaultEpilogueISK_SL_SL_NS1G_6thread17LinearCombinationISK_Li1EffLNS1L_9ScaleType4KindE0ELNS_15FloatRoundStyleE2ESK_EENS1_15EpilogueDefaultEEEEEvvEEEEvNT_6ParamsE,(.L_x_462 - _ZN7cutlass13device_kernelINS_4gemm6kernel13GemmUniversalIN4cute5tupleIJiiiiEEENS1_10collective13CollectiveMmaINS1_34MainloopSm90TmaGmmaWarpSpecializedILi8ENS5_IJNS4_1CILi2EEENSA_ILi1EEESC_EEENS1_35KernelTmaWarpSpecializedCooperativeEEENS5_IJNSA_ILi256EEENSA_ILi192EEENSA_ILi32EEEEEENS_6half_tENS5_IJlSC_lEEESK_SL_NS4_8TiledMMAINS4_8MMA_AtomIJNS4_4SM904GMMA26MMA_64x192x16_F32F16F16_SSILNSP_5MajorE0ELSR_0ELNSP_7ScaleInE1ELSS_1EEEEEENS4_6LayoutISD_NS5_IJSC_NSA_ILi0EEESW_EEEEENS5_IJNS4_10UnderscoreESZ_SZ_EEEEENS4_13SM90_TMA_LOADENS4_14ComposedLayoutINS4_7SwizzleILi2ELi4ELi3EEENS4_18smem_ptr_flag_bitsILi16EEENSV_INS5_IJNSA_ILi8EEESI_EEENS5_IJSI_SC_EEEEEEEvNS4_8identityENS4_23SM90_TMA_LOAD_MULTICASTES1C_vS1D_EENS_8epilogue10collective6detail29Sm90TmaWarpSpecializedAdapterINS1H_15DefaultEpilogueISK_SL_SL_NS1G_6thread17LinearCombinationISK_Li1EffLNS1L_9ScaleType4KindE0ELNS_15FloatRoundStyleE2ESK_EENS1_15EpilogueDefaultEEEEEvvEEEEvNT_6ParamsE)
        .other          _ZN7cutlass13device_kernelINS_4gemm6kernel13GemmUniversalIN4cute5tupleIJiiiiEEENS1_10collective13CollectiveMmaINS1_34MainloopSm90TmaGmmaWarpSpecializedILi8ENS5_IJNS4_1CILi2EEENSA_ILi1EEESC_EEENS1_35KernelTmaWarpSpecializedCooperativeEEENS5_IJNSA_ILi256EEENSA_ILi192EEENSA_ILi32EEEEEENS_6half_tENS5_IJlSC_lEEESK_SL_NS4_8TiledMMAINS4_8MMA_AtomIJNS4_4SM904GMMA26MMA_64x192x16_F32F16F16_SSILNSP_5MajorE0ELSR_0ELNSP_7ScaleInE1ELSS_1EEEEEENS4_6LayoutISD_NS5_IJSC_NSA_ILi0EEESW_EEEEENS5_IJNS4_10UnderscoreESZ_SZ_EEEEENS4_13SM90_TMA_LOADENS4_14ComposedLayoutINS4_7SwizzleILi2ELi4ELi3EEENS4_18smem_ptr_flag_bitsILi16EEENSV_INS5_IJNSA_ILi8EEESI_EEENS5_IJSI_SC_EEEEEEEvNS4_8identityENS4_23SM90_TMA_LOAD_MULTICASTES1C_vS1D_EENS_8epilogue10collective6detail29Sm90TmaWarpSpecializedAdapterINS1H_15DefaultEpilogueISK_SL_SL_NS1G_6thread17LinearCombinationISK_Li1EffLNS1L_9ScaleType4KindE0ELNS_15FloatRoundStyleE2ESK_EENS1_15EpilogueDefaultEEEEEvvEEEEvNT_6ParamsE,@"STO_CUDA_ENTRY STV_DEFAULT"
_ZN7cutlass13device_kernelINS_4gemm6kernel13GemmUniversalIN4cute5tupleIJiiiiEEENS1_10collective13CollectiveMmaINS1_34MainloopSm90TmaGmmaWarpSpecializedILi8ENS5_IJNS4_1CILi2EEENSA_ILi1EEESC_EEENS1_35KernelTmaWarpSpecializedCooperativeEEENS5_IJNSA_ILi256EEENSA_ILi192EEENSA_ILi32EEEEEENS_6half_tENS5_IJlSC_lEEESK_SL_NS4_8TiledMMAINS4_8MMA_AtomIJNS4_4SM904GMMA26MMA_64x192x16_F32F16F16_SSILNSP_5MajorE0ELSR_0ELNSP_7ScaleInE1ELSS_1EEEEEENS4_6LayoutISD_NS5_IJSC_NSA_ILi0EEESW_EEEEENS5_IJNS4_10UnderscoreESZ_SZ_EEEEENS4_13SM90_TMA_LOADENS4_14ComposedLayoutINS4_7SwizzleILi2ELi4ELi3EEENS4_18smem_ptr_flag_bitsILi16EEENSV_INS5_IJNSA_ILi8EEESI_EEENS5_IJSI_SC_EEEEEEEvNS4_8identityENS4_23SM90_TMA_LOAD_MULTICASTES1C_vS1D_EENS_8epilogue10collective6detail29Sm90TmaWarpSpecializedAdapterINS1H_15DefaultEpilogueISK_SL_SL_NS1G_6thread17LinearCombinationISK_Li1EffLNS1L_9ScaleType4KindE0ELNS_15FloatRoundStyleE2ESK_EENS1_15EpilogueDefaultEEEEEvvEEEEvNT_6ParamsE:
[----:B------:R-:W0:Y:S01]  /*0000*/  LDC R1, c[0x0][0x28] ;  /* 0x00000a00ff017b82 */ /* 0x000e220000000800 */
[----:B------:R-:W1:Y:S01]  /*0010*/  S2R R2, SR_TID.X ;  /* 0x0000000000027919 */ /* 0x000e620000002100 */
[----:B------:R-:W-:Y:S01]  /*0020*/  ELECT P0, URZ, PT ;  /* 0x00000000003f782f */ /* 0x000fe20003800000 */
[----:B------:R-:W-:Y:S01]  /*0030*/  BSSY B0, `(.L_x_0) ;  /* 0x0000015000007945 */ /* 0x000fe20003800000 */
[--C-:B-1----:R-:W-:Y:S02]  /*0040*/  SHF.R.U32.HI R0, RZ, 0x5, R2.reuse ;  /* 0x00000005ff007819 */ /* 0x102fe40000011602 */
[----:B------:R-:W-:-:S03]  /*0050*/  SHF.R.U32.HI R3, RZ, 0x7, R2 ;  /* 0x00000007ff037819 */ /* 0x000fc60000011602 */
[----:B------:R-:W1:Y:S04]  /*0060*/  SHFL.IDX PT, R4, R0, RZ, 0x1f ;  /* 0x00001fff00047589 */ /* 0x000e6800000e0000 */
[----:B------:R-:W2:Y:S01]  /*0070*/  SHFL.IDX PT, R3, R3, RZ, 0x1f ;  /* 0x00001fff03037589 */ /* 0x000ea200000e0000 */
[----:B-1----:R-:W-:Y:S02]  /*0080*/  R2UR UR9, R4 ;  /* 0x00000000040972ca */ /* 0x002fe400000e0000 */
[----:B--2---:R-:W-:-:S11]  /*0090*/  R2UR UR5, R3 ;  /* 0x00000000030572ca */ /* 0x004fd600000e0000 */
[----:B------:R-:W-:Y:S02]  /*00a0*/  USHF.R.S32.HI UR4, URZ, 0x1f, UR9 ;  /* 0x0000001f3f047899 */ /* 0x000fe40008011409 */
[----:B------:R-:W-:Y:S02]  /*00b0*/  ISETP.NE.OR P0, PT, RZ, UR9, !P0 ;  /* 0x00000009ff007c0c */ /* 0x000fe4000c705670 */
[----:B------:R-:W-:-:S04]  /*00c0*/  ULEA.HI UR4, UR4, UR9, URZ, 0x2 ;  /* 0x0000000904047291 */ /* 0x000fc8000f8f103f */
[----:B------:R-:W-:-:S04]  /*00d0*/  ULOP3.LUT UR4, UR4, 0xfffffffc, URZ, 0xc0, !UPT ;  /* 0xfffffffc04047892 */ /* 0x000fc8000f8ec03f */
[----:B------:R-:W-:-:S03]  /*00e0*/  UIADD3 UR9, UR9, -UR4, URZ ;  /* 0x8000000409097290 */ /* 0x000fc6000fffe03f */
[----:B0-----:R-:W-:Y:S09]  /*00f0*/  @P0 BRA `(.L_x_1) ;  /* 0x0000000000200947 */ /* 0x001ff20003800000 */
[----:B------:R-:W-:Y:S02]  /*0100*/  ULDC.64 UR6, c[0x0][0x198] ;  /* 0x0000660000067ab9 */ /* 0x000fe40000000a00 */
[----:B------:R-:W-:Y:S02]  /*0110*/  UIADD3 UR10, UP0, UR6, 0xf0, URZ ;  /* 0x000000f0060a7890 */ /* 0x000fe4000ff1e03f */
[----:B------:R-:W-:Y:S02]  /*0120*/  UIADD3 UR6, UP1, UR6, 0x1f0, URZ ;  /* 0x000001f006067890 */ /* 0x000fe4000ff3e03f */
[----:B------:R-:W-:Y:S02]  /*0130*/  UIADD3.X UR11, URZ, UR7, URZ, UP0, !UPT ;  /* 0x000000073f0b7290 */ /* 0x000fe400087fe43f */
[----:B------:R-:W-:-:S07]  /*0140*/  UIADD3.X UR7, URZ, UR7, URZ, UP1, !UPT ;  /* 0x000000073f077290 */ /* 0x000fce0008ffe43f */
[----:B------:R0:W-:Y:S02]  /*0150*/  UTMACCTL.PF [UR10] ;  /* 0x000000000a0079b9 */ /* 0x0001e40008040000 */
[----:B------:R0:W-:Y:S02]  /*0160*/  UTMACCTL.PF [UR6] ;  /* 0x00000000060079b9 */ /* 0x0001e40008040000 */
[----:B0-----:R-:W-:Y:S01]  /*0170*/  NOP ;  /* 0x0000000000007918 */ /* 0x001fe20000000000 */
.L_x_1:
[----:B------:R-:W-:Y:S05]  /*0180*/  BSYNC B0 ;  /* 0x0000000000007941 */ /* 0x000fea0003800000 */
.L_x_0:
[----:B------:R-:W0:Y:S01]  /*0190*/  SHFL.IDX PT, R3, R0, RZ, 0x1f ;  /* 0x00001fff00037589 */ /* 0x000e2200000e0000 */
[----:B------:R-:W-:Y:S01]  /*01a0*/  UISETP.NE.AND UP0, UPT, UR9, 0x3, UPT ;  /* 0x000000030900788c */ /* 0x000fe2000bf05270 */
[----:B------:R-:W-:Y:S01]  /*01b0*/  ISETP.NE.AND P1, PT, RZ, UR5, PT ;  /* 0x00000005ff007c0c */ /* 0x000fe2000bf25270 */
[----:B------:R-:W-:Y:S02]  /*01c0*/  UIADD3 UR16, UR5, -0x1, URZ ;  /* 0xffffffff05107890 */ /* 0x000fe4000fffe03f */
[----:B------:R-:W-:Y:S02]  /*01d0*/  UISETP.EQ.OR UP0, UPT, UR9, URZ, !UP0 ;  /* 0x0000003f0900728c */ /* 0x000fe4000c702670 */
[----:B------:R-:W-:Y:S02]  /*01e0*/  UISETP.GE.U32.AND UP1, UPT, UR16, 0x2, UPT ;  /* 0x000000021000788c */ /* 0x000fe4000bf26070 */
[----:B------:R-:W-:-:S04]  /*01f0*/  UISETP.EQ.AND UP0, UPT, UR5, URZ, UP0 ;  /* 0x0000003f0500728c */ /* 0x000fc80008702270 */
[----:B------:R-:W-:-:S04]  /*0200*/  USEL UR40, URZ, 0x1, !UP0 ;  /* 0x000000013f287887 */ /* 0x000fc8000c000000 */
[----:B------:R-:W-:Y:S01]  /*0210*/  USEL UR40, UR40, 0x2, UP1 ;  /* 0x0000000228287887 */ /* 0x000fe20008800000 */
[----:B0-----:R-:W-:-:S13]  /*0220*/  ISETP.NE.AND P0, PT, R3, RZ, PT ;  /* 0x000000ff0300720c */ /* 0x001fda0003f05270 */
[----:B------:R-:W-:Y:S05]  /*0230*/  @P0 BRA `(.L_x_2) ;  /* 0x0000000000840947 */ /* 0x000fea0003800000 */
[----:B------:R-:W-:Y:S01]  /*0240*/  ELECT P0, URZ, PT ;  /* 0x00000000003f782f */ /* 0x000fe20003800000 */
[----:B------:R-:W-:-:S12]  /*0250*/  BSSY B0, `(.L_x_2) ;  /* 0x000001f000007945 */ /* 0x000fd80003800000 */
[----:B------:R-:W-:Y:S05]  /*0260*/  @!P0 BRA `(.L_x_3) ;  /* 0x0000000000748947 */ /* 0x000fea0003800000 */
[----:B------:R-:W0:Y:S01]  /*0270*/  S2UR UR8, SR_CgaCtaId ;  /* 0x00000000000879c3 */ /* 0x000e220000008800 */
[----:B------:R-:W-:Y:S01]  /*0280*/  UMOV UR4, 0x400 ;  /* 0x0000040000047882 */ /* 0x000fe20000000000 */
[----:B------:R-:W-:Y:S01]  /*0290*/  UMOV UR5, 0x1 ;  /* 0x0000000100057882 */ /* 0x000fe20000000000 */
[----:B------:R-:W-:Y:S02]  /*02a0*/  UMOV UR6, 0x4 ;  /* 0x0000000400067882 */ /* 0x000fe40000000000 */
[----:B------:R-:W-:-:S04]  /*02b0*/  UIADD3 UR6, -UR6, 0x100000, URZ ;  /* 0x0010000006067890 */ /* 0x000fc8000fffe13f */
[----:B------:R-:W-:Y:S02]  /*02c0*/  USHF.L.U32 UR7, UR6, 0xb, URZ ;  /* 0x0000000b06077899 */ /* 0x000fe4000800063f */
[----:B------:R-:W-:Y:S02]  /*02d0*/  USHF.L.U32 UR6, UR6, 0x1, URZ ;  /* 0x0000000106067899 */ /* 0x000fe4000800063f */
[----:B0-----:R-:W-:Y:S02]  /*02e0*/  ULEA UR8, UR8, UR4, 0x18 ;  /* 0x0000000408087291 */ /* 0x001fe4000f8ec03f */
[----:B------:R-:W-:-:S04]  /*02f0*/  UIADD3 UR4, -UR5, 0x100000, URZ ;  /* 0x0010000005047890 */ /* 0x000fc8000fffe13f */
[----:B------:R-:W-:Y:S02]  /*0300*/  USHF.L.U32 UR5, UR4, 0xb, URZ ;  /* 0x0000000b04057899 */ /* 0x000fe4000800063f */
[----:B------:R-:W-:Y:S01]  /*0310*/  USHF.L.U32 UR4, UR4, 0x1, URZ ;  /* 0x0000000104047899 */ /* 0x000fe2000800063f */
[----:B------:R-:W0:Y:S11]  /*0320*/  FENCE.VIEW.ASYNC.S ;  /* 0x00000000000073c6 */ /* 0x000e360000000000 */
[----:B0-----:R0:W1:Y:S01]  /*0330*/  SYNCS.EXCH.64 URZ, [UR8], UR4 ;  /* 0x00000004083f75b2 */ /* 0x0010620008000100 */
[----:B------:R0:W2:Y:S01]  /*0340*/  SYNCS.EXCH.64 URZ, [UR8+0x40], UR6 ;  /* 0x00004006083f75b2 */ /* 0x0000a20008000100 */
[----:B------:R0:W3:Y:S01]  /*0350*/  SYNCS.EXCH.64 URZ, [UR8+0x8], UR4 ;  /* 0x00000804083f75b2 */ /* 0x0000e20008000100 */
[----:B------:R0:W4:Y:S01]  /*0360*/  SYNCS.EXCH.64 URZ, [UR8+0x48], UR6 ;  /* 0x00004806083f75b2 */ /* 0x0001220008000100 */
[----:B------:R0:W0:Y:S01]  /*0370*/  SYNCS.EXCH.64 URZ, [UR8+0x10], UR4 ;  /* 0x00001004083f75b2 */ /* 0x0000220008000100 */
        /* <DEDUP_REMOVED lines=11> */
[----:B------:R-:W-:Y:S01]  /*0430*/  NOP ;  /* 0x0000000000007918 */ /* 0x000fe20000000000 */
.L_x_3:
[----:B0-----:R-:W-:Y:S05]  /*0440*/  BSYNC B0 ;  /* 0x0000000000007941 */ /* 0x001fea0003800000 */
.L_x_2:
[----:B------:R-:W0:Y:S01]  /*0450*/  S2UR UR13, SR_CTAID.X ;  /* 0x00000000000d79c3 */ /* 0x000e220000002500 */
[----:B------:R-:W-:Y:S01]  /*0460*/  SHF.R.S32.HI R5, RZ, 0x1f, R2 ;  /* 0x0000001fff057819 */ /* 0x000fe20000011402 */
[----:B------:R-:W5:Y:S01]  /*0470*/  SHFL.IDX PT, R6, R0, RZ, 0x1f ;  /* 0x00001fff00067589 */ /* 0x000f6200000e0000 */
[----:B------:R-:W-:Y:S01]  /*0480*/  ULDC UR4, c[0x0][0x150] ;  /* 0x0000540000047ab9 */ /* 0x000fe20000000800 */
[----:B------:R-:W-:Y:S02]  /*0490*/  ELECT P0, URZ, PT ;  /* 0x00000000003f782f */ /* 0x000fe40003800000 */
[----:B------:R-:W-:Y:S01]  /*04a0*/  LEA.HI R5, R5, R2, RZ, 0x7 ;  /* 0x0000000205057211 */ /* 0x000fe200078f38ff */
[----:B------:R-:W-:Y:S01]  /*04b0*/  ULDC UR5, c[0x0][0x154] ;  /* 0x0000550000057ab9 */ /* 0x000fe20000000800 */
[----:B------:R-:W-:Y:S01]  /*04c0*/  ULDC UR8, c[0x0][0x144] ;  /* 0x0000510000087ab9 */ /* 0x000fe20000000800 */
[----:B------:R-:W1:Y:S01]  /*04d0*/  S2UR UR10, SR_CTAID.Y ;  /* 0x00000000000a79c3 */ /* 0x000e620000002600 */
[----:B------:R-:W-:Y:S01]  /*04e0*/  LOP3.LUT R5, R5, 0xffffff80, RZ, 0xc0, !PT ;  /* 0xffffff8005057812 */ /* 0x000fe200078ec0ff */
[----:B------:R-:W-:Y:S01]  /*04f0*/  NOP ;  /* 0x0000000000007918 */ /* 0x000fe20000000000 */
[----:B------:R-:W-:Y:S01]  /*0500*/  NOP ;  /* 0x0000000000007918 */ /* 0x000fe20000000000 */
[----:B------:R-:W-:Y:S01]  /*0510*/  ULDC UR11, c[0x0][0x148] ;  /* 0x00005200000b7ab9 */ /* 0x000fe20000000800 */
[----:B------:R-:W-:-:S02]  /*0520*/  IMAD.MOV.U32 R18, RZ, RZ, 0x1 ;  /* 0x00000001ff127424 */ /* 0x000fc400078e00ff */
[----:B------:R-:W-:-:S05]  /*0530*/  IMAD.IADD R5, R2, 0x1, -R5 ;  /* 0x0000000102057824 */ /* 0x000fca00078e0a05 */
[----:B------:R-:W-:Y:S02]  /*0540*/  SHF.R.S32.HI R4, RZ, 0x1f, R5 ;  /* 0x0000001fff047819 */ /* 0x000fe40000011405 */
[----:B0-----:R-:W-:Y:S02]  /*0550*/  I2FP.F32.U32 R7, UR13 ;  /* 0x0000000d00077c45 */ /* 0x001fe40008201000 */
[----:B------:R-:W-:Y:S02]  /*0560*/  LEA.HI R4, R4, R5, RZ, 0x3 ;  /* 0x0000000504047211 */ /* 0x000fe400078f18ff */
[----:B-----5:R-:W-:Y:S01]  /*0570*/  ISETP.NE.OR P0, PT, R6, RZ, !P0 ;  /* 0x000000ff0600720c */ /* 0x020fe20004705670 */
[----:B------:R-:W-:Y:S01]  /*0580*/  FMUL R8, R7, UR4 ;  /* 0x0000000407087c20 */ /* 0x000fe20008400000 */
[--C-:B------:R-:W-:Y:S02]  /*0590*/  SHF.R.S32.HI R0, RZ, 0x3, R4.reuse ;  /* 0x00000003ff007819 */ /* 0x100fe40000011404 */
[----:B------:R-:W-:-:S02]  /*05a0*/  SHF.R.S32.HI R7, RZ, 0x1f, R4 ;  /* 0x0000001fff077819 */ /* 0x000fc40000011404 */
[----:B------:R-:W-:Y:S01]  /*05b0*/  SHF.R.S32.HI R4, RZ, 0x1f, R3 ;  /* 0x0000001fff047819 */ /* 0x000fe20000011403 */
[----:B------:R-:W0:Y:S01]  /*05c0*/  F2I.U32.TRUNC.NTZ R8, R8 ;  /* 0x0000000800087305 */ /* 0x000e22000020f000 */
[----:B------:R-:W-:Y:S02]  /*05d0*/  LEA.HI R7, R7, R0, RZ, 0x2 ;  /* 0x0000000007077211 */ /* 0x000fe400078f10ff */
[----:B------:R-:W-:Y:S02]  /*05e0*/  LEA.HI R4, R4, R3, RZ, 0x2 ;  /* 0x0000000304047211 */ /* 0x000fe400078f10ff */
[----:B------:R-:W-:Y:S01]  /*05f0*/  LOP3.LUT R7, R7, 0xfffffffc, RZ, 0xc0, !PT ;  /* 0xfffffffc07077812 */ /* 0x000fe200078ec0ff */
[----:B------:R-:W-:Y:S01]  /*0600*/  VOTEU.ALL UP0, P0 ;  /* 0x00000000003f7886 */ /* 0x000fe20000000000 */
[----:B------:R-:W-:Y:S01]  /*0610*/  LOP3.LUT R4, R4, 0x3ffffffc, RZ, 0xc0, !PT ;  /* 0x3ffffffc04047812 */ /* 0x000fe200078ec0ff */
[----:B------:R-:W-:Y:S02]  /*0620*/  VOTEU.ALL UP1, P0 ;  /* 0x00000000003f7886 */ /* 0x000fe40000020000 */
[----:B------:R-:W-:Y:S01]  /*0630*/  IMAD.IADD R7, R0, 0x1, -R7 ;  /* 0x0000000100077824 */ /* 0x000fe200078e0a07 */
[----:B-1----:R-:W-:Y:S01]  /*0640*/  I2FP.F32.U32 R0, UR10 ;  /* 0x0000000a00007c45 */ /* 0x002fe20008201000 */
[----:B------:R-:W-:Y:S01]  /*0650*/  IMAD.IADD R4, R3, 0x1, -R4 ;  /* 0x0000000103047824 */ /* 0x000fe200078e0a04 */
[----:B------:R-:W1:Y:S01]  /*0660*/  @!UP0 S2UR UR7, SR_CgaCtaId ;  /* 0x00000000000789c3 */ /* 0x000e620000008800 */
[----:B------:R-:W-:Y:S01]  /*0670*/  @!UP0 UMOV UR6, 0x400 ;  /* 0x0000040000068882 */ /* 0x000fe20000000000 */
[----:B0-----:R-:W-:Y:S01]  /*0680*/  R2UR UR4, R8 ;  /* 0x00000000080472ca */ /* 0x001fe200000e0000 */
[----:B------:R-:W-:-:S02]  /*0690*/  IMAD R4, R4, 0x4, R7 ;  /* 0x0000000404047824 */ /* 0x000fc400078e0207 */
[----:B------:R-:W-:Y:S02]  /*06a0*/  FMUL R6, R0, UR5 ;  /* 0x0000000500067c20 */ /* 0x000fe40008400000 */
[C---:B------:R-:W-:Y:S01]  /*06b0*/  IMAD.SHL.U32 R19, R4.reuse, 0x4, RZ ;  /* 0x0000000404137824 */ /* 0x040fe200078e00ff */
[----:B------:R-:W-:-:S03]  /*06c0*/  LEA.HI R0, R4, R4, RZ, 0x1 ;  /* 0x0000000404007211 */ /* 0x000fc600078f08ff */
[----:B------:R-:W0:Y:S01]  /*06d0*/  F2I.U32.TRUNC.NTZ R6, R6 ;  /* 0x0000000600067305 */ /* 0x000e22000020f000 */
[----:B------:R-:W-:Y:S02]  /*06e0*/  LOP3.LUT R3, R0, 0xfffffffe, RZ, 0xc0, !PT ;  /* 0xfffffffe00037812 */ /* 0x000fe400078ec0ff */
[C---:B------:R-:W-:Y:S01]  /*06f0*/  LOP3.LUT R19, R4.reuse, 0xc, R19, 0x78, !PT ;  /* 0x0000000c04137812 */ /* 0x040fe200078e7813 */
[----:B------:R-:W-:Y:S02]  /*0700*/  UIADD3 UR4, -UR4, URZ, URZ ;  /* 0x0000003f04047290 */ /* 0x000fe4000fffe13f */
[----:B------:R-:W-:Y:S02]  /*0710*/  IMAD.IADD R3, R4, 0x1, -R3 ;  /* 0x0000000104037824 */ /* 0x000fe400078e0a03 */
[----:B------:R-:W-:-:S03]  /*0720*/  UIMAD UR8, UR8, UR4, UR13 ;  /* 0x00000004080872a4 */ /* 0x000fc6000f8e020d */
[----:B------:R-:W-:Y:S02]  /*0730*/  UMOV UR4, 0x20 ;  /* 0x0000002000047882 */ /* 0x000fe40000000000 */
[----:B------:R-:W-:-:S04]  /*0740*/  @!UP0 UIADD3 UR4, -UR4, 0x100000, URZ ;  /* 0x0010000004048890 */ /* 0x000fc8000fffe13f */
[----:B------:R-:W-:Y:S02]  /*0750*/  @!UP0 USHF.L.U32 UR5, UR4, 0xb, URZ ;  /* 0x0000000b04058899 */ /* 0x000fe4000800063f */
[----:B------:R-:W-:Y:S01]  /*0760*/  @!UP0 USHF.L.U32 UR4, UR4, 0x1, URZ ;  /* 0x0000000104048899 */ /* 0x000fe2000800063f */
[----:B------:R-:W-:Y:S01]  /*0770*/  ISETP.NE.AND P3, PT, R3, UR8, PT ;  /* 0x0000000803007c0c */ /* 0x000fe2000bf65270 */
[----:B-1----:R-:W-:Y:S01]  /*0780*/  @!UP0 ULEA UR6, UR7, UR6, 0x18 ;  /* 0x0000000607068291 */ /* 0x002fe2000f8ec03f */
[----:B------:R-:W1:Y:S01]  /*0790*/  LDC R3, c[0x0][0x140] ;  /* 0x00005000ff037b82 */ /* 0x000e620000000800 */
[----:B0-----:R-:W-:Y:S01]  /*07a0*/  R2UR UR12, R6 ;  /* 0x00000000060c72ca */ /* 0x001fe200000e0000 */
[----:B------:R-:W-:Y:S01]  /*07b0*/  VOTEU.ALL UP0, P0 ;  /* 0x00000000003f7886 */ /* 0x000fe20000000000 */
[----:B------:R-:W-:-:S04]  /*07c0*/  LOP3.LUT P0, RZ, R5, 0x7, RZ, 0xc0, !PT ;  /* 0x0000000705ff7812 */ /* 0x000fc8000780c0ff */
[C---:B------:R-:W-:Y:S01]  /*07d0*/  ISETP.LT.U32.AND P0, PT, R19.reuse, 0x2, !P0 ;  /* 0x000000021300780c */ /* 0x040fe20004701070 */
[----:B------:R-:W0:Y:S03]  /*07e0*/  FENCE.VIEW.ASYNC.S ;  /* 0x00000000000073c6 */ /* 0x000e260000000000 */
[----:B0-----:R-:W0:Y:S01]  /*07f0*/  @!UP0 SYNCS.EXCH.64 URZ, [UR6+0x90], UR4 ;  /* 0x00009004063f85b2 */ /* 0x001e220008000100 */
[----:B------:R-:W-:Y:S02]  /*0800*/  @P3 LEA.HI R0, R19, R19, RZ, 0x1 ;  /* 0x0000001313003211 */ /* 0x000fe400078f08ff */
[----:B------:R-:W-:Y:S02]  /*0810*/  UIADD3 UR12, -UR12, URZ, URZ ;  /* 0x0000003f0c0c7290 */ /* 0x000fe4000fffe13f */
[----:B------:R-:W-:Y:S02]  /*0820*/  @P3 SHF.R.S32.HI R0, RZ, 0x1, R0 ;  /* 0x00000001ff003819 */ /* 0x000fe40000011400 */
[----:B-1----:R-:W-:-:S02]  /*0830*/  ISETP.EQ.U32.AND P2, PT, R3, 0x1, PT ;  /* 0x000000010300780c */ /* 0x002fc40003f42070 */
[----:B------:R-:W-:Y:S01]  /*0840*/  SEL R3, RZ, 0x1, !P0 ;  /* 0x00000001ff037807 */ /* 0x000fe20004000000 */
[----:B------:R1:W0:Y:S01]  /*0850*/  @!UP1 SYNCS.EXCH.64 URZ, [UR6+0x98], UR4 ;  /* 0x00009804063f95b2 */ /* 0x0002220008000100 */
[----:B------:R-:W-:Y:S01]  /*0860*/  NOP ;  /* 0x0000000000007918 */ /* 0x000fe20000000000 */
[----:B-1----:R-:W-:-:S06]  /*0870*/  UIMAD UR4, UR11, UR12, UR10 ;  /* 0x0000000c0b0472a4 */ /* 0x002fcc000f8e020a */
[----:B------:R-:W-:-:S04]  /*0880*/  @P3 ISETP.NE.AND P4, PT, R0, UR4, PT ;  /* 0x0000000400003c0c */ /* 0x000fc8000bf85270 */
[----:B------:R-:W-:-:S04]  /*0890*/  @P3 SEL R18, RZ, 0x1, P4 ;  /* 0x00000001ff123807 */ /* 0x000fc80002000000 */
[----:B------:R-:W-:Y:S01]  /*08a0*/  LOP3.LUT R18, R18, R3, RZ, 0xc0, !PT ;  /* 0x0000000312127212 */ /* 0x000fe200078ec0ff */
[----:B------:R-:W-:Y:S06]  /*08b0*/  @!P2 BRA `(.L_x_4) ;  /* 0x000000000008a947 */ /* 0x000fec0003800000 */
[----:B0-234-:R-:W-:Y:S01]  /*08c0*/  UCGABAR_ARV ;  /* 0x00000000000079c7 */ /* 0x01dfe20008000000 */
[----:B------:R-:W-:Y:S05]  /*08d0*/  BRA `(.L_x_5) ;  /* 0x0000000000047947 */ /* 0x000fea0003800000 */
.L_x_4:
[----:B0-234-:R-:W-:Y:S01]  /*08e0*/  NOP ;  /* 0x0000000000007918 */ /* 0x01dfe20000000000 */
.L_x_5:
[----:B------:R-:W-:Y:S01]  /*08f0*/  ULDC UR4, c[0x0][0x65c] ;  /* 0x0001970000047ab9 */ /* 0x000fe20000000800 */
[----:B------:R-:W-:Y:S01]  /*0900*/  UMOV UR5, URZ ;  /* 0x0000003f00057c82 */ /* 0x000fe20008000000 */
[----:B------:R-:W-:-:S03]  /*0910*/  UISETP.NE.AND UP0, UPT, UR4, 0x1, UPT ;  /* 0x000000010400788c */ /* 0x000fc6000bf05270 */
[----:B------:R-:W-:Y:S01]  /*0920*/  UMOV UR4, UR13 ;  /* 0x0000000d00047c82 */ /* 0x000fe20008000000 */
[----:B------:R-:W-:Y:S02]  /*0930*/  UP2UR UR45, UPR, URZ, 0x1 ;  /* 0x000000013f2d7883 */ /* 0x000fe40008000000 */
[----:B------:R-:W-:Y:S02]  /*0940*/  PLOP3.LUT P3, PT, PT, PT, UP0, 0x80, 0x0 ;  /* 0x000000000000781c */ /* 0x000fe40003f6f008 */
[----:B------:R-:W-:Y:S02]  /*0950*/  PLOP3.LUT P4, PT, PT, PT, UP0, 0x80, 0x0 ;  /* 0x000000000000781c */ /* 0x000fe40003f8f008 */
[----:B------:R-:W-:Y:S01]  /*0960*/  PLOP3.LUT P5, PT, PT, PT, UP0, 0x80, 0x0 ;  /* 0x000000000000781c */ /* 0x000fe20003faf008 */
[----:B------:R-:W-:Y:S01]  /*0970*/  @UP0 ULDC UR14, c[0x0][0x10] ;  /* 0x00000400000e0ab9 */ /* 0x000fe20000000800 */
[----:B------:R-:W-:Y:S01]  /*0980*/  @UP0 UMOV UR6, UR10 ;  /* 0x0000000a00060c82 */ /* 0x000fe20008000000 */
[----:B------:R-:W-:Y:S01]  /*0990*/  @UP0 UMOV UR7, URZ ;  /* 0x0000003f00070c82 */ /* 0x000fe20008000000 */
[----:B------:R-:W-:Y:S01]  /*09a0*/  PLOP3.LUT P0, PT, PT, PT, UP0, 0x80, 0x0 ;  /* 0x000000000000781c */ /* 0x000fe20003f0f008 */
[----:B------:R-:W-:-:S03]  /*09b0*/  @UP0 UIMAD.WIDE.U32 UR14, UR13, UR14, UR6 ;  /* 0x0000000e0d0e02a5 */ /* 0x000fc6000f8e0006 */
[----:B------:R-:W-:Y:S01]  /*09c0*/  @!UP0 ULDC UR7, c[0x0][0xc] ;  /* 0x0000030000078ab9 */ /* 0x000fe20000000800 */
[----:B------:R-:W-:Y:S01]  /*09d0*/  @UP0 UMOV UR6, URZ ;  /* 0x0000003f00060c82 */ /* 0x000fe20008000000 */
[----:B------:R-:W-:Y:S01]  /*09e0*/  @!UP0 UIMAD.WIDE.U32 UR4, UR10, UR7, UR4 ;  /* 0x000000070a0482a5 */ /* 0x000fe2000f8e0004 */
[----:B------:R-:W-:Y:S01]  /*09f0*/  IMAD.U32 R17, RZ, RZ, UR15 ;  /* 0x0000000fff117e24 */ /* 0x000fe2000f8e00ff */
[----:B------:R-:W-:Y:S01]  /*0a00*/  @UP0 UIADD3 UR6, UR15, UR6, URZ ;  /* 0x000000060f060290 */ /* 0x000fe2000fffe03f */
[----:B------:R-:W-:-:S03]  /*0a10*/  IMAD.U32 R16, RZ, RZ, UR14 ;  /* 0x0000000eff107e24 */ /* 0x000fc6000f8e00ff */
[----:B------:R-:W-:Y:S02]  /*0a20*/  IMAD.U32 R4, RZ, RZ, UR4 ;  /* 0x00000004ff047e24 */ /* 0x000fe4000f8e00ff */
[----:B------:R-:W-:Y:S02]  /*0a30*/  IMAD.U32 R7, RZ, RZ, UR5 ;  /* 0x00000005ff077e24 */ /* 0x000fe4000f8e00ff */
[----:B------:R-:W-:Y:S01]  /*0a40*/  @P3 IMAD.U32 R17, RZ, RZ, UR6 ;  /* 0x00000006ff113e24 */ /* 0x000fe2000f8e00ff */
[----:B------:R-:W-:Y:S01]  /*0a50*/  @!P4 MOV R16, R4 ;  /* 0x000000040010c202 */ /* 0x000fe20000000f00 */
[----:B------:R-:W-:Y:S02]  /*0a60*/  IMAD.U32 R5, RZ, RZ, UR5 ;  /* 0x00000005ff057e24 */ /* 0x000fe4000f8e00ff */
[----:B------:R-:W-:Y:S02]  /*0a70*/  IMAD.U32 R6, RZ, RZ, UR4 ;  /* 0x00000004ff067e24 */ /* 0x000fe4000f8e00ff */
[----:B------:R-:W-:Y:S01]  /*0a80*/  @!P5 IMAD.MOV.U32 R17, RZ, RZ, R7 ;  /* 0x000000ffff11d224 */ /* 0x000fe200078e0007 */
[----:B------:R-:W-:Y:S06]  /*0a90*/  @!P2 BRA `(.L_x_6) ;  /* 0x00000000000ca947 */ /* 0x000fec0003800000 */
[----:B------:R-:W-:Y:S01]  /*0aa0*/  UCGABAR_WAIT ;  /* 0x0000000000007dc7 */ /* 0x000fe20008000000 */
[----:B------:R-:W-:Y:S01]  /*0ab0*/  CCTL.IVALL ;  /* 0x00000000ff00798f */ /* 0x000fe20002000000 */
[----:B------:R-:W-:Y:S05]  /*0ac0*/  BRA `(.L_x_7) ;  /* 0x0000000000047947 */ /* 0x000fea0003800000 */
.L_x_6:
[----:B------:R-:W-:Y:S06]  /*0ad0*/  BAR.SYNC.DEFER_BLOCKING 0x0 ;  /* 0x0000000000007b1d */ /* 0x000fec0000010000 */
.L_x_7:
[----:B------:R-:W-:Y:S05]  /*0ae0*/  @!P1 BRA `(.L_x_8) ;  /* 0x000000dc00189947 */ /* 0x000fea0003800000 */
[----:B------:R-:W-:-:S06]  /*0af0*/  UISETP.GT.U32.AND UP0, UPT, UR16, 0x1, UPT ;  /* 0x000000011000788c */ /* 0x000fcc000bf04070 */
[----:B------:R-:W-:-:S13]  /*0b00*/  PLOP3.LUT P0, PT, PT, PT, UP0, 0x80, 0x0 ;  /* 0x000000000000781c */ /* 0x000fda0003f0f008 */
[----:B------:R-:W-:Y:S05]  /*0b10*/  @P0 EXIT ;  /* 0x000000000000094d */ /* 0x000fea0003800000 */
[----:B------:R-:W-:Y:S01]  /*0b20*/  ULDC.64 UR4, c[0x0][0x650] ;  /* 0x0001940000047ab9 */ /* 0x000fe20000000a00 */
[----:B------:R-:W-:Y:S01]  /*0b30*/  UMOV UR41, 0xffffffff ;  /* 0xffffffff00297882 */ /* 0x000fe20000000000 */
[----:B------:R-:W-:Y:S01]  /*0b40*/  ISETP.GE.U32.AND P0, PT, R16, UR4, PT ;  /* 0x0000000410007c0c */ /* 0x000fe2000bf06070 */
[----:B------:R-:W-:Y:S01]  /*0b50*/  UMOV UR42, 0xffffffff ;  /* 0xffffffff002a7882 */ /* 0x000fe20000000000 */
[----:B------:R-:W-:Y:S01]  /*0b60*/  UMOV UR43, 0xffffffff ;  /* 0xffffffff002b7882 */ /* 0x000fe20000000000 */
[----:B------:R-:W-:Y:S02]  /*0b70*/  PRMT R0, RZ, 0x7610, R0 ;  /* 0x00007610ff007816 */ /* 0x000fe40000000000 */
[----:B------:R-:W-:-:S13]  /*0b80*/  ISETP.GE.U32.AND.EX P0, PT, R17, UR5, PT, P0 ;  /* 0x0000000511007c0c */ /* 0x000fda000bf06100 */
[----:B------:R-:W-:Y:S05]  /*0b90*/  @P0 BRA `(.L_x_9) ;  /* 0x0000000400480947 */ /* 0x000fea0003800000 */
[----:B------:R-:W-:Y:S01]  /*0ba0*/  ULDC.64 UR16, c[0x0][0x628] ;  /* 0x00018a0000107ab9 */ /* 0x000fe20000000a00 */
[C---:B------:R-:W-:Y:S01]  /*0bb0*/  R2UR UR19, R16.reuse ;  /* 0x00000000101372ca */ /* 0x040fe200000e0000 */
[----:B------:R-:W-:Y:S01]  /*0bc0*/  ULDC UR18, c[0x0][0x630] ;  /* 0x00018c0000127ab9 */ /* 0x000fe20000000800 */
[----:B------:R-:W-:Y:S02]  /*0bd0*/  ISETP.NE.U32.AND P0, PT, RZ, UR16, PT ;  /* 0x00000010ff007c0c */ /* 0x000fe4000bf05070 */
[----:B------:R-:W-:Y:S02]  /*0be0*/  R2UR UR4, R16 ;  /* 0x00000000100472ca */ /* 0x000fe400000e0000 */
[----:B------:R-:W-:Y:S02]  /*0bf0*/  ISETP.NE.AND.EX P0, PT, RZ, UR17, PT, P0 ;  /* 0x00000011ff007c0c */ /* 0x000fe4000bf05300 */
[----:B------:R-:W-:-:S11]  /*0c00*/  R2UR UR5, R17 ;  /* 0x00000000110572ca */ /* 0x000fd600000e0000 */
[----:B------:R-:W-:Y:S05]  /*0c10*/  @!P0 BRA `(.L_x_10) ;  /* 0x0000000000308947 */ /* 0x000fea0003800000 */
[----:B------:R-:W-:Y:S01]  /*0c20*/  R2UR UR4, R16 ;  /* 0x00000000100472ca */ /* 0x000fe200000e0000 */
[----:B------:R-:W-:Y:S01]  /*0c30*/  ULDC UR9, c[0x0][0x634] ;  /* 0x00018d0000097ab9 */ /* 0x000fe20000000800 */
[----:B------:R-:W-:-:S11]  /*0c40*/  R2UR UR13, R17 ;  /* 0x00000000110d72ca */ /* 0x000fd600000e0000 */
[----:B------:R-:W-:-:S04]  /*0c50*/  UIADD3 UR9, UP0, UR4, UR9, URZ ;  /* 0x0000000904097290 */ /* 0x000fc8000ff1e03f */
[----:B------:R-:W-:-:S04]  /*0c60*/  UIADD3.X UR13, URZ, UR13, URZ, UP0, !UPT ;  /* 0x0000000d3f0d7290 */ /* 0x000fc800087fe43f */
[----:B------:R-:W-:-:S04]  /*0c70*/  UIMAD.WIDE.U32 UR4, UR13, UR16, URZ ;  /* 0x000000100d0472a5 */ /* 0x000fc8000f8e003f */
[----:B------:R-:W-:Y:S02]  /*0c80*/  UIMAD.WIDE.U32 UR6, UP0, UR9, UR17, UR4 ;  /* 0x00000011090672a5 */ /* 0x000fe4000f800004 */
[----:B------:R-:W-:Y:S02]  /*0c90*/  UIMAD.WIDE.U32 UR4, UR9, UR16, URZ ;  /* 0x00000010090472a5 */ /* 0x000fe4000f8e003f */
[----:B------:R-:W-:Y:S02]  /*0ca0*/  UIADD3.X UR15, URZ, URZ, URZ, UP0, !UPT ;  /* 0x0000003f3f0f7290 */ /* 0x000fe400087fe43f */
[----:B------:R-:W-:Y:S01]  /*0cb0*/  UIADD3 URZ, UP0, UR5, UR6, URZ ;  /* 0x00000006053f7290 */ /* 0x000fe2000ff1e03f */
[----:B------:R-:W-:-:S03]  /*0cc0*/  UMOV UR14, UR7 ;  /* 0x00000007000e7c82 */ /* 0x000fc60008000000 */
[----:B------:R-:W-:-:S12]  /*0cd0*/  UIMAD.WIDE.U32.X UR4, UR13, UR17, UR14, UP0 ;  /* 0x000000110d0472a5 */ /* 0x000fd800080e040e */
.L_x_10:
[----:B------:R-:W-:Y:S01]  /*0ce0*/  USHF.R.U64 UR43, UR4, UR18, UR5 ;  /* 0x00000012042b7299 */ /* 0x000fe20008001205 */
[----:B------:R-:W-:Y:S01]  /*0cf0*/  R2UR UR7, R17 ;  /* 0x00000000110772ca */ /* 0x000fe200000e0000 */
[----:B------:R-:W-:Y:S02]  /*0d00*/  USHF.R.U32.HI UR4, URZ, UR18, UR5 ;  /* 0x000000123f047299 */ /* 0x000fe40008011605 */
[----:B------:R-:W-:Y:S01]  /*0d10*/  UIADD3 UR5, UP0, URZ, -UR43, URZ ;  /* 0x8000002b3f057290 */ /* 0x000fe2000ff1e03f */
[----:B------:R-:W-:Y:S01]  /*0d20*/  ULDC.64 UR14, c[0x0][0x620] ;  /* 0x00018800000e7ab9 */ /* 0x000fe20000000a00 */
[----:B------:R-:W-:Y:S02]  /*0d30*/  UMOV UR6, UR19 ;  /* 0x0000001300067c82 */ /* 0x000fe40008000000 */
[----:B------:R-:W-:Y:S01]  /*0d40*/  UIADD3.X UR4, URZ, ~UR4, URZ, UP0, !UPT ;  /* 0x800000043f047290 */ /* 0x000fe200087fe43f */
[----:B------:R-:W-:Y:S01]  /*0d50*/  ULDC UR9, c[0x0][0x618] ;  /* 0x0001860000097ab9 */ /* 0x000fe20000000800 */
[----:B------:R-:W-:-:S02]  /*0d60*/  UIMAD UR12, UR11, UR12, UR10 ;  /* 0x0000000c0b0c72a4 */ /* 0x000fc4000f8e020a */
[----:B------:R-:W-:Y:S02]  /*0d70*/  UIMAD UR4, UR4, UR14, URZ ;  /* 0x0000000e040472a4 */ /* 0x000fe4000f8e023f */
[----:B------:R-:W-:Y:S02]  /*0d80*/  UIMAD.WIDE.U32 UR6, UR5, UR14, UR6 ;  /* 0x0000000e050672a5 */ /* 0x000fe4000f8e0006 */
[----:B------:R-:W-:Y:S01]  /*0d90*/  UIMAD UR4, UR5, UR15, UR4 ;  /* 0x0000000f050472a4 */ /* 0x000fe2000f8e0204 */
[----:B------:R-:W-:Y:S01]  /*0da0*/  ULDC UR10, c[0x0][0x608] ;  /* 0x00018200000a7ab9 */ /* 0x000fe20000000800 */
[----:B------:R-:W-:Y:S02]  /*0db0*/  ULDC UR18, c[0x0][0x658] ;  /* 0x0001960000127ab9 */ /* 0x000fe40000000800 */
[----:B------:R-:W-:Y:S01]  /*0dc0*/  UIADD3 UR7, UR7, UR4, URZ ;  /* 0x0000000407077290 */ /* 0x000fe2000fffe03f */
[----:B------:R-:W-:Y:S02]  /*0dd0*/  UMOV UR11, 0xffffffff ;  /* 0xffffffff000b7882 */ /* 0x000fe40000000000 */
[----:B------:R-:W-:Y:S01]  /*0de0*/  ULDC.64 UR4, c[0x0][0x640] ;  /* 0x0001900000047ab9 */ /* 0x000fe20000000a00 */
[----:B------:R-:W-:Y:S01]  /*0df0*/  USHF.R.U64 UR16, UR6, UR9, UR7 ;  /* 0x0000000906107299 */ /* 0x000fe20008001207 */
[----:B------:R-:W-:Y:S01]  /*0e00*/  ISETP.NE.U32.AND P0, PT, RZ, UR4, PT ;  /* 0x00000004ff007c0c */ /* 0x000fe2000bf05070 */
[----:B------:R-:W-:-:S02]  /*0e10*/  USHF.R.U32.HI UR7, URZ, UR9, UR7 ;  /* 0x000000093f077299 */ /* 0x000fc40008011607 */
[----:B------:R-:W-:Y:S01]  /*0e20*/  USHF.L.U32 UR6, UR11, UR18, URZ ;  /* 0x000000120b067299 */ /* 0x000fe2000800063f */
[----:B------:R-:W-:Y:S01]  /*0e30*/  ISETP.NE.AND.EX P0, PT, RZ, UR5, PT, P0 ;  /* 0x00000005ff007c0c */ /* 0x000fe2000bf05300 */
[----:B------:R-:W-:Y:S02]  /*0e40*/  USHF.R.U64 UR22, UR16, UR10, UR7 ;  /* 0x0000000a10167299 */ /* 0x000fe40008001207 */
[----:B------:R-:W-:Y:S02]  /*0e50*/  USHF.R.U32.HI UR7, URZ, UR10, UR7 ;  /* 0x0000000a3f077299 */ /* 0x000fe40008011607 */
[----:B------:R-:W-:Y:S02]  /*0e60*/  UISETP.NE.AND UP1, UPT, UR45, URZ, UPT ;  /* 0x0000003f2d00728c */ /* 0x000fe4000bf25270 */
[----:B------:R-:W-:Y:S01]  /*0e70*/  USHF.R.U64 UR23, UR22, UR18, UR7 ;  /* 0x0000001216177299 */ /* 0x000fe20008001207 */
[----:B------:R-:W-:Y:S01]  /*0e80*/  ULDC UR17, c[0x0][0x600] ;  /* 0x0001800000117ab9 */ /* 0x000fe20000000800 */
[----:B------:R-:W-:-:S02]  /*0e90*/  ULOP3.LUT UR13, URZ, UR6, URZ, 0x33, !UPT ;  /* 0x000000063f0d7292 */ /* 0x000fc4000f8e333f */
[----:B------:R-:W-:Y:S02]  /*0ea0*/  UIADD3 UR15, UR17, -0x1, URZ ;  /* 0xffffffff110f7890 */ /* 0x000fe4000fffe03f */
[----:B------:R-:W-:Y:S02]  /*0eb0*/  USEL UR12, UR8, UR12, !UP1 ;  /* 0x0000000c080c7287 */ /* 0x000fe4000c800000 */
[----:B------:R-:W-:Y:S01]  /*0ec0*/  USHF.R.U32.HI UR7, URZ, UR18, UR7 ;  /* 0x000000123f077299 */ /* 0x000fe20008011607 */
[----:B------:R-:W-:Y:S01]  /*0ed0*/  ULDC UR19, c[0x0][0x648] ;  /* 0x0001920000137ab9 */ /* 0x000fe20000000800 */
[----:B------:R-:W-:Y:S01]  /*0ee0*/  ULDC UR20, c[0x0][0x638] ;  /* 0x00018e0000147ab9 */ /* 0x000fe20000000800 */
[----:B------:R-:W-:Y:S01]  /*0ef0*/  UMOV UR21, 0x1 ;  /* 0x0000000100157882 */ /* 0x000fe20000000000 */
[----:B------:R-:W-:Y:S01]  /*0f00*/  UMOV UR6, UR23 ;  /* 0x0000001700067c82 */ /* 0x000fe20008000000 */
[----:B------:R-:W-:Y:S07]  /*0f10*/  @!P0 BRA `(.L_x_11) ;  /* 0x0000000000308947 */ /* 0x000fee0003800000 */
[----:B------:R-:W-:Y:S02]  /*0f20*/  ULDC UR10, c[0x0][0x64c] ;  /* 0x00019300000a7ab9 */ /* 0x000fe40000000800 */
        /* <DEDUP_REMOVED lines=8> */
[----:B------:R-:W-:-:S07]  /*0fb0*/  UIMAD.WIDE.U32.X UR4, UR14, UR5, UR10, UP0 ;  /* 0x000000050e0472a5 */ /* 0x000fce00080e040a */
[----:B------:R-:W-:Y:S01]  /*0fc0*/  UMOV UR6, UR4 ;  /* 0x0000000400067c82 */ /* 0x000fe20008000000 */
[----:B------:R-:W-:-:S05]  /*0fd0*/  UMOV UR7, UR5 ;  /* 0x0000000500077c82 */ /* 0x000fca0008000000 */
.L_x_11:
[----:B------:R-:W-:Y:S01]  /*0fe0*/  USHF.R.U64 UR5, UR6, UR19, UR7 ;  /* 0x0000001306057299 */ /* 0x000fe20008001207 */
[----:B------:R-:W-:Y:S01]  /*0ff0*/  IMAD.MOV.U32 R0, RZ, RZ, 0x1 ;  /* 0x00000001ff007424 */ /* 0x000fe200078e00ff */
[----:B------:R-:W-:Y:S02]  /*1000*/  USHF.L.U32 UR4, UR21, UR18, URZ ;  /* 0x0000001215047299 */ /* 0x000fe4000800063f */
[----:B------:R-:W-:Y:S02]  /*1010*/  ULOP3.LUT UR13, UR22, UR13, URZ, 0xc0, !UPT ;  /* 0x0000000d160d7292 */ /* 0x000fe4000f8ec03f */
[----:B------:R-:W-:Y:S02]  /*1020*/  UIADD3 UR6, -UR5, URZ, URZ ;  /* 0x0000003f05067290 */ /* 0x000fe4000fffe13f */
[----:B------:R-:W-:Y:S02]  /*1030*/  UIMAD UR13, UR4, UR5, UR13 ;  /* 0x00000005040d72a4 */ /* 0x000fe4000f8e020d */
[----:B------:R-:W-:-:S02]  /*1040*/  ULOP3.LUT UR15, UR16, UR15, URZ, 0xc0, !UPT ;  /* 0x0000000f100f7292 */ /* 0x000fc4000f8ec03f */
[----:B------:R-:W-:Y:S01]  /*1050*/  UIMAD UR4, UR6, UR20, UR23 ;  /* 0x00000014060472a4 */ /* 0x000fe2000f8e0217 */
[----:B------:R-:W-:Y:S01]  /*1060*/  ULDC UR5, c[0x0][0x610] ;  /* 0x0001840000057ab9 */ /* 0x000fe20000000800 */
[----:B------:R-:W-:Y:S02]  /*1070*/  UISETP.NE.AND UP0, UPT, UR45, URZ, UPT ;  /* 0x0000003f2d00728c */ /* 0x000fe4000bf05270 */
[----:B------:R-:W-:Y:S02]  /*1080*/  UIMAD UR12, UR13, UR5, UR12 ;  /* 0x000000050d0c72a4 */ /* 0x000fe4000f8e020c */
[----:B------:R-:W-:-:S04]  /*1090*/  UIMAD UR4, UR4, UR17, UR15 ;  /* 0x00000011040472a4 */ /* 0x000fc8000f8e020f */
[----:B------:R-:W-:Y:S02]  /*10a0*/  USEL UR42, UR4, UR12, !UP0 ;  /* 0x0000000c042a7287 */ /* 0x000fe4000c000000 */
[----:B------:R-:W-:-:S12]  /*10b0*/  USEL UR41, UR12, UR4, !UP0 ;  /* 0x000000040c297287 */ /* 0x000fd8000c000000 */
.L_x_9:
[----:B------:R-:W-:-:S08]  /*10c0*/  NOP ;  /* 0x0000000000007918 */ /* 0x000fd00000000000 */
[----:B------:R-:W0:Y:S02]  /*10d0*/  USETMAXREG.TRY_ALLOC.CTAPOOL UP0, 0xe8 ;  /* 0x000000e8000079c8 */ /* 0x000e240008000600 */
[----:B0-----:R-:W-:-:S13]  /*10e0*/  PLOP3.LUT P0, PT, PT, PT, UP0, 0x80, 0x0 ;  /* 0x000000000000781c */ /* 0x001fda0003f0f008 */
[----:B------:R-:W-:Y:S05]  /*10f0*/  @!P0 BRA `(.L_x_9) ;  /* 0xfffffffc00f08947 */ /* 0x000fea000383ffff */
[----:B------:R-:W-:Y:S01]  /*1100*/  ULDC.64 UR4, c[0x0][0x598] ;  /* 0x0001660000047ab9 */ /* 0x000fe20000000a00 */
[----:B------:R-:W-:Y:S01]  /*1110*/  ULDC.64 UR36, c[0x0][0x208] ;  /* 0x0000820000247ab9 */ /* 0x000fe20000000a00 */
[----:B------:R-:W-:-:S04]  /*1120*/  ISETP.NE.U32.AND P0, PT, RZ, UR4, PT ;  /* 0x00000004ff007c0c */ /* 0x000fc8000bf05070 */
[----:B------:R-:W-:-:S13]  /*1130*/  ISETP.NE.AND.EX P0, PT, RZ, UR5, PT, P0 ;  /* 0x00000005ff007c0c */ /* 0x000fda000bf05300 */
[----:B------:R-:W-:Y:S05]  /*1140*/  @!P0 BRA `(.L_x_12) ;  /* 0x00000000001c8947 */ /* 0x000fea0003800000 */
[----:B------:R-:W0:Y:S02]  /*1150*/  LDC.64 R4, c[0x0][0x598] ;  /* 0x00016600ff047b82 */ /* 0x000e240000000a00 */
[----:B0-----:R-:W2:Y:S02]  /*1160*/  LDG.E.64 R4, desc[UR36][R4.64] ;  /* 0x0000002404047981 */ /* 0x001ea4000c1e1b00 */
[----:B--2---:R-:W-:-:S04]  /*1170*/  ISETP.NE.U32.AND P0, PT, R4, RZ, PT ;  /* 0x000000ff0400720c */ /* 0x004fc80003f05070 */
[----:B------:R-:W-:-:S13]  /*1180*/  ISETP.NE.AND.EX P0, PT, R5, RZ, PT, P0 ;  /* 0x000000ff0500720c */ /* 0x000fda0003f05300 */
[----:B------:R-:W-:Y:S05]  /*1190*/  @!P0 BRA `(.L_x_12) ;  /* 0x0000000000088947 */ /* 0x000fea0003800000 */
[----:B------:R0:W5:Y:S01]  /*11a0*/  LD.E R23, desc[UR36][R4.64] ;  /* 0x0000002404177980 */ /* 0x000162000c101900 */
[----:B------:R-:W-:Y:S05]  /*11b0*/  BRA `(.L_x_13) ;  /* 0x0000000000247947 */ /* 0x000fea0003800000 */
.L_x_12:
[----:B------:R-:W-:Y:S02]  /*11c0*/  ULDC.64 UR4, c[0x0][0x588] ;  /* 0x0001620000047ab9 */ /* 0x000fe40000000a00 */
[----:B------:R-:W-:-:S04]  /*11d0*/  ISETP.NE.U32.AND P0, PT, RZ, UR4, PT ;  /* 0x00000004ff007c0c */ /* 0x000fc8000bf05070 */
[----:B------:R-:W-:-:S13]  /*11e0*/  ISETP.NE.AND.EX P0, PT, RZ, UR5, PT, P0 ;  /* 0x00000005ff007c0c */ /* 0x000fda000bf05300 */
[----:B------:R-:W-:Y:S05]  /*11f0*/  @!P0 BRA `(.L_x_14) ;  /* 0x00000000000c8947 */ /* 0x000fea0003800000 */
[----:B------:R-:W0:Y:S02]  /*1200*/  LDC.64 R4, c[0x0][0x588] ;  /* 0x00016200ff047b82 */ /* 0x000e240000000a00 */
[----:B0-----:R1:W5:Y:S01]  /*1210*/  LDG.E R23, desc[UR36][R4.64] ;  /* 0x0000002404177981 */ /* 0x001362000c1e1900 */
[----:B------:R-:W-:Y:S05]  /*1220*/  BRA `(.L_x_13) ;  /* 0x0000000000087947 */ /* 0x000fea0003800000 */
.L_x_14:
[----:B------:R-:W-:Y:S02]  /*1230*/  ULDC UR4, c[0x0][0x580] ;  /* 0x0001600000047ab9 */ /* 0x000fe40000000800 */
[----:B------:R-:W-:-:S07]  /*1240*/  IMAD.U32 R23, RZ, RZ, UR4 ;  /* 0x00000004ff177e24 */ /* 0x000fce000f8e00ff */
.L_x_13:
[----:B------:R-:W-:Y:S02]  /*1250*/  ULDC.64 UR4, c[0x0][0x5a0] ;  /* 0x0001680000047ab9 */ /* 0x000fe40000000a00 */
[----:B------:R-:W-:-:S04]  /*1260*/  ISETP.NE.U32.AND P0, PT, RZ, UR4, PT ;  /* 0x00000004ff007c0c */ /* 0x000fc8000bf05070 */
[----:B------:R-:W-:-:S13]  /*1270*/  ISETP.NE.AND.EX P0, PT, RZ, UR5, PT, P0 ;  /* 0x00000005ff007c0c */ /* 0x000fda000bf05300 */
[----:B------:R-:W-:Y:S05]  /*1280*/  @!P0 BRA `(.L_x_15) ;  /* 0x00000000001c8947 */ /* 0x000fea0003800000 */
[----:B01----:R-:W0:Y:S02]  /*1290*/  LDC.64 R4, c[0x0][0x5a0] ;  /* 0x00016800ff047b82 */ /* 0x003e240000000a00 */
[----:B0-----:R-:W2:Y:S02]  /*12a0*/  LDG.E.64 R4, desc[UR36][R4.64] ;  /* 0x0000002404047981 */ /* 0x001ea4000c1e1b00 */
[----:B--2---:R-:W-:-:S04]  /*12b0*/  ISETP.NE.U32.AND P0, PT, R4, RZ, PT ;  /* 0x000000ff0400720c */ /* 0x004fc80003f05070 */
[----:B------:R-:W-:-:S13]  /*12c0*/  ISETP.NE.AND.EX P0, PT, R5, RZ, PT, P0 ;  /* 0x000000ff0500720c */ /* 0x000fda0003f05300 */
[----:B------:R-:W-:Y:S05]  /*12d0*/  @!P0 BRA `(.L_x_15) ;  /* 0x0000000000088947 */ /* 0x000fea0003800000 */
[----:B------:R0:W5:Y:S01]  /*12e0*/  LD.E R22, desc[UR36][R4.64] ;  /* 0x0000002404167980 */ /* 0x000162000c101900 */
[----:B------:R-:W-:Y:S05]  /*12f0*/  BRA `(.L_x_16) ;  /* 0x0000000000247947 */ /* 0x000fea0003800000 */
.L_x_15:
[----:B------:R-:W-:Y:S02]  /*1300*/  ULDC.64 UR4, c[0x0][0x590] ;  /* 0x0001640000047ab9 */ /* 0x000fe40000000a00 */
[----:B------:R-:W-:-:S04]  /*1310*/  ISETP.NE.U32.AND P0, PT, RZ, UR4, PT ;  /* 0x00000004ff007c0c */ /* 0x000fc8000bf05070 */
[----:B------:R-:W-:-:S13]  /*1320*/  ISETP.NE.AND.EX P0, PT, RZ, UR5, PT, P0 ;  /* 0x00000005ff007c0c */ /* 0x000fda000bf05300 */
[----:B------:R-:W-:Y:S05]  /*1330*/  @!P0 BRA `(.L_x_17) ;  /* 0x00000000000c8947 */ /* 0x000fea0003800000 */
[----:B01----:R-:W0:Y:S02]  /*1340*/  LDC.64 R4, c[0x0][0x590] ;  /* 0x00016400ff047b82 */ /* 0x003e240000000a00 */
[----:B0-----:R1:W5:Y:S01]  /*1350*/  LDG.E R22, desc[UR36][R4.64] ;  /* 0x0000002404167981 */ /* 0x001362000c1e1900 */
[----:B------:R-:W-:Y:S05]  /*1360*/  BRA `(.L_x_16) ;  /* 0x0000000000087947 */ /* 0x000fea0003800000 */
.L_x_17:
[----:B------:R-:W-:Y:S02]  /*1370*/  ULDC UR4, c[0x0][0x584] ;  /* 0x0001610000047ab9 */ /* 0x000fe40000000800 */
[----:B------:R-:W-:-:S07]  /*1380*/  IMAD.U32 R22, RZ, RZ, UR4 ;  /* 0x00000004ff167e24 */ /* 0x000fce000f8e00ff */
.L_x_16:
[----:B------:R-:W-:-:S13]  /*1390*/  LOP3.LUT P0, RZ, R0, 0xff, RZ, 0xc0, !PT ;  /* 0x000000ff00ff7812 */ /* 0x000fda000780c0ff */
[----:B------:R-:W-:Y:S05]  /*13a0*/  @!P0 EXIT ;  /* 0x000000000000894d */ /* 0x000fea0003800000 */
[----:B------:R-:W-:Y:S01]  /*13b0*/  ULDC UR4, c[0x0][0x28c] ;  /* 0x0000a30000047ab9 */ /* 0x000fe20000000800 */
[----:B------:R-:W-:Y:S01]  /*13c0*/  UMOV UR38, URZ ;  /* 0x0000003f00267c82 */ /* 0x000fe20008000000 */
[----:B------:R-:W-:Y:S01]  /*13d0*/  UIADD3 UR4, UR4, 0x1f, URZ ;  /* 0x0000001f04047890 */ /* 0x000fe2000fffe03f */
[----:B------:R-:W-:-:S03]  /*13e0*/  UMOV UR39, URZ ;  /* 0x0000003f00277c82 */ /* 0x000fc60008000000 */
[----:B------:R-:W-:-:S04]  /*13f0*/  USHF.R.S32.HI UR5, URZ, 0x1f, UR4 ;  /* 0x0000001f3f057899 */ /* 0x000fc80008011404 */
[----:B------:R-:W-:-:S04]  /*1400*/  ULEA.HI UR5, UR5, UR4, URZ, 0x5 ;  /* 0x0000000405057291 */ /* 0x000fc8000f8f283f */
[----:B------:R-:W-:-:S12]  /*1410*/  USHF.R.S32.HI UR44, URZ, 0x5, UR5 ;  /* 0x000000053f2c7899 */ /* 0x000fd80008011405 */
.L_x_419:
[----:B------:R-:W-:Y:S01]  /*1420*/  LOP3.LUT R0, R2, 0x80, RZ, 0xc0, !PT ;  /* 0x0000008002007812 */ /* 0x000fe200078ec0ff */
[----:B--2---:R-:W2:Y:S01]  /*1430*/  S2UR UR7, SR_CgaCtaId ;  /* 0x00000000000779c3 */ /* 0x004ea20000008800 */
[----:B------:R-:W-:Y:S02]  /*1440*/  UMOV UR6, 0x400 ;  /* 0x0000040000067882 */ /* 0x000fe40000000000 */
[----:B------:R-:W-:-:S06]  /*1450*/  SHF.R.U32.HI R0, RZ, 0x7, R0 ;  /* 0x00000007ff007819 */ /* 0x000fcc0000011600 */
[----:B---3--:R-:W3:Y:S01]  /*1460*/  SHFL.IDX PT, R0, R0, RZ, 0x1f ;  /* 0x00001fff00007589 */ /* 0x008ee200000e0000 */
[----:B--2---:R-:W-:Y:S01]  /*1470*/  ULEA UR6, UR7, UR6, 0x18 ;  /* 0x0000000607067291 */ /* 0x004fe2000f8ec03f */
[----:B---3--:R-:W-:-:S13]  /*1480*/  R2UR UR4, R0 ;  /* 0x00000000000472ca */ /* 0x008fda00000e0000 */
[----:B------:R-:W-:-:S04]  /*1490*/  ULEA.HI UR5, UR4, UR4, URZ, 0x1 ;  /* 0x0000000404057291 */ /* 0x000fc8000f8f083f */
[----:B------:R-:W-:-:S04]  /*14a0*/  ULOP3.LUT UR5, UR5, 0xffffe, URZ, 0xc0, !UPT ;  /* 0x000ffffe05057892 */ /* 0x000fc8000f8ec03f */
[----:B------:R-:W-:-:S03]  /*14b0*/  UIADD3 UR5, UR4, -UR5, URZ ;  /* 0x8000000504057290 */ /* 0x000fc6000fffe03f */
[----:B------:R-:W-:Y:S01]  /*14c0*/  ULDC UR4, c[0x0][0x28c] ;  /* 0x0000a30000047ab9 */ /* 0x000fe20000000800 */
[----:B------:R-:W-:Y:S01]  /*14d0*/  ULEA UR5, UR5, UR6, 0xc ;  /* 0x0000000605057291 */ /* 0x000fe2000f8e603f */
[----:B------:R-:W-:-:S03]  /*14e0*/  ISETP.LT.AND P0, PT, RZ, UR4, PT ;  /* 0x00000004ff007c0c */ /* 0x000fc6000bf01270 */
[----:B------:R-:W-:-:S04]  /*14f0*/  UIADD3 UR5, UR5, 0x180, URZ ;  /* 0x0000018005057890 */ /* 0x000fc8000fffe03f */
[----:B------:R-:W-:-:S04]  /*1500*/  USHF.R.U32.HI UR5, URZ, 0x4, UR5 ;  /* 0x000000043f057899 */ /* 0x000fc80008011605 */
[----:B------:R-:W-:Y:S02]  /*1510*/  ULOP3.LUT UR46, UR5, 0x3fff, URZ, 0xc0, !UPT ;  /* 0x00003fff052e7892 */ /* 0x000fe4000f8ec03f */
[----:B-1--45:R-:W-:Y:S10]  /*1520*/  @P0 BRA `(.L_x_18) ;  /* 0x0000000000400947 */ /* 0x032ff40003800000 */
[----:B------:R-:W-:Y:S01]  /*1530*/  MOV R0, 0x0 ;  /* 0x0000000000007802 */ /* 0x000fe20000000f00 */
[----:B------:R-:W-:Y:S01]  /*1540*/  ULDC.64 UR4, c[0x4][0x68] ;  /* 0x01001a0000047ab9 */ /* 0x000fe20000000a00 */
[----:B------:R-:W-:Y:S01]  /*1550*/  ULDC.64 UR6, c[0x4][0x8] ;  /* 0x0100020000067ab9 */ /* 0x000fe20000000a00 */
[----:B01----:R-:W-:Y:S01]  /*1560*/  IMAD.U32 R4, RZ, RZ, UR4 ;  /* 0x00000004ff047e24 */ /* 0x003fe2000f8e00ff */
[----:B------:R0:W1:Y:S01]  /*1570*/  LDC.64 R14, c[0x4][R0] ;  /* 0x01000000000e7b82 */ /* 0x0000620000000a00 */
[----:B------:R-:W-:Y:S01]  /*1580*/  IMAD.U32 R5, RZ, RZ, UR5 ;  /* 0x00000005ff057e24 */ /* 0x000fe2000f8e00ff */
[----:B------:R-:W-:Y:S01]  /*1590*/  ULDC.64 UR4, c[0x4][0x70] ;  /* 0x01001c0000047ab9 */ /* 0x000fe20000000a00 */
[----:B------:R-:W-:Y:S02]  /*15a0*/  IMAD.U32 R10, RZ, RZ, UR6 ;  /* 0x00000006ff0a7e24 */ /* 0x000fe4000f8e00ff */
[----:B------:R-:W-:Y:S02]  /*15b0*/  IMAD.U32 R6, RZ, RZ, UR4 ;  /* 0x00000004ff067e24 */ /* 0x000fe4000f8e00ff */
[----:B------:R-:W-:-:S02]  /*15c0*/  IMAD.U32 R7, RZ, RZ, UR5 ;  /* 0x00000005ff077e24 */ /* 0x000fc4000f8e00ff */
[----:B------:R-:W-:Y:S02]  /*15d0*/  IMAD.U32 R11, RZ, RZ, UR7 ;  /* 0x00000007ff0b7e24 */ /* 0x000fe4000f8e00ff */
[----:B------:R-:W-:Y:S02]  /*15e0*/  IMAD.MOV.U32 R8, RZ, RZ, 0x1e1 ;  /* 0x000001e1ff087424 */ /* 0x000fe400078e00ff */
[----:B------:R-:W-:Y:S02]  /*15f0*/  IMAD.MOV.U32 R12, RZ, RZ, 0x1 ;  /* 0x00000001ff0c7424 */ /* 0x000fe400078e00ff */
[----:B0-----:R-:W-:-:S07]  /*1600*/  IMAD.MOV.U32 R13, RZ, RZ, RZ ;  /* 0x000000ffff0d7224 */ /* 0x001fce00078e00ff */
[----:B------:R-:W-:-:S07]  /*1610*/  LEPC R20, `(.L_x_18) ;  /* 0x000000001014794e */ /* 0x000fce0000000000 */
[----:B-1---5:R-:W-:Y:S05]  /*1620*/  CALL.ABS.NOINC R14 ;  /* 0x000000000e007343 */ /* 0x022fea0003c00000 */
.L_x_18:
[----:B------:R-:W-:-:S06]  /*1630*/  ULOP3.LUT UR4, UR40, 0x1, URZ, 0xfc, !UPT ;  /* 0x0000000128047892 */ /* 0x000fcc000f8efc3f */
[----:B------:R-:W-:-:S04]  /*1640*/  MOV R0, UR4 ;  /* 0x0000000400007c02 */ /* 0x000fc80008000f00 */
[----:B------:R-:W-:-:S13]  /*1650*/  ISETP.NE.AND P0, PT, R0, 0x3, PT ;  /* 0x000000030000780c */ /* 0x000fda0003f05270 */
[----:B------:R-:W-:Y:S05]  /*1660*/  @!P0 BRA `(.L_x_19) ;  /* 0x0000000000048947 */ /* 0x000fea0003800000 */
[----:B------:R-:W-:Y:S01]  /*1670*/  BPT.TRAP 0x1 ;  /* 0x000000040000795c */ /* 0x000fe20000300000 */
.L_x_19:
[----:B------:R-:W2:Y:S01]  /*1680*/  S2UR UR5, SR_CgaCtaId ;  /* 0x00000000000579c3 */ /* 0x000ea20000008800 */
[----:B------:R-:W-:Y:S01]  /*1690*/  UMOV UR4, 0x400 ;  /* 0x0000040000047882 */ /* 0x000fe20000000000 */
[----:B------:R-:W-:Y:S02]  /*16a0*/  IMAD.U32 R0, RZ, RZ, UR38 ;  /* 0x00000026ff007e24 */ /* 0x000fe4000f8e00ff */
[----:B------:R-:W-:-:S03]  /*16b0*/  IMAD.U32 R3, RZ, RZ, UR39 ;  /* 0x00000027ff037e24 */ /* 0x000fc6000f8e00ff */
[----:B------:R-:W-:Y:S01]  /*16c0*/  SHF.L.U32 R0, R0, 0x1f, RZ ;  /* 0x0000001f00007819 */ /* 0x000fe200000006ff */
[----:B--2---:R-:W-:-:S06]  /*16d0*/  ULEA UR4, UR5, UR4, 0x18 ;  /* 0x0000000405047291 */ /* 0x004fcc000f8ec03f */
[----:B------:R-:W-:-:S04]  /*16e0*/  IMAD.U32 R6, RZ, RZ, UR4 ;  /* 0x00000004ff067e24 */ /* 0x000fc8000f8e00ff */
[----:B------:R-:W-:-:S04]  /*16f0*/  IMAD R3, R3, 0x8, R6 ;  /* 0x0000000803037824 */ /* 0x000fc800078e0206 */
[----:B------:R2:W3:Y:S01]  /*1700*/  SYNCS.PHASECHK.TRANS64.TRYWAIT P1, [R3+URZ], R0 ;  /* 0x00000000030075a7 */ /* 0x0004e2000802017f */
[----:B------:R-:W-:Y:S05]  /*1710*/  @!P0 BRA `(.L_x_20) ;  /* 0x0000000000048947 */ /* 0x000fea0003800000 */
[----:B------:R-:W-:Y:S01]  /*1720*/  BPT.TRAP 0x1 ;  /* 0x000000040000795c */ /* 0x000fe20000300000 */
.L_x_20:
[----:B---3--:R-:W-:Y:S05]  /*1730*/  @P1 BRA `(.L_x_21) ;  /* 0x0000000000081947 */ /* 0x008fea0003800000 */
[----:B------:R-:W3:Y:S02]  /*1740*/  SYNCS.PHASECHK.TRANS64.TRYWAIT P1, [R3+URZ], R0 ;  /* 0x00000000030075a7 */ /* 0x000ee4000802017f */
[----:B---3--:R-:W-:Y:S05]  /*1750*/  @!P1 BRA `(.L_x_22) ;  /* 0x000000e800389947 */ /* 0x008fea0003800000 */
.L_x_21:
[----:B------:R-:W-:-:S04]  /*1760*/  UISETP.LT.AND UP0, UPT, UR44, 0x1, UPT ;  /* 0x000000012c00788c */ /* 0x000fc8000bf01270 */
[----:B------:R-:W-:-:S06]  /*1770*/  USEL UR4, UR44, 0x1, UP0 ;  /* 0x000000012c047887 */ /* 0x000fcc0008000000 */
[----:B--23--:R-:W-:Y:S01]  /*1780*/  IMAD.U32 R0, RZ, RZ, UR4 ;  /* 0x00000004ff007e24 */ /* 0x00cfe2000f8e00ff */
[----:B------:R-:W-:Y:S05]  /*1790*/  WARPSYNC.ALL ;  /* 0x0000000000007948 */ /* 0x000fea0003800000 */
[----:B------:R-:W-:-:S04]  /*17a0*/  IADD3 R0, -R0, UR44, RZ ;  /* 0x0000002c00007c10 */ /* 0x000fc8000fffe1ff */
[----:B------:R-:W-:Y:S02]  /*17b0*/  ISETP.GE.AND P1, PT, R0, 0x1, PT ;  /* 0x000000010000780c */ /* 0x000fe40003f26270 */
[----:B------:R-:W-:Y:S01]  /*17c0*/  R2UR UR4, R6 ;  /* 0x00000000060472ca */ /* 0x000fe200000e0000 */
[----:B------:R-:W-:Y:S01]  /*17d0*/  ULOP3.LUT UR8, UR46, 0x10000, URZ, 0xfc, !UPT ;  /* 0x000100002e087892 */ /* 0x000fe2000f8efc3f */
[----:B------:R-:W-:Y:S01]  /*17e0*/  WARPGROUP.ARRIVE ;  /* 0x00000000000079c5 */ /* 0x000fe20000000000 */
[----:B------:R-:W-:Y:S01]  /*17f0*/  UMOV UR5, 0x80000020 ;  /* 0x8000002000057882 */ /* 0x000fe20000000000 */
[----:B------:R-:W-:Y:S01]  /*1800*/  UMOV UR7, 0x80000020 ;  /* 0x8000002000077882 */ /* 0x000fe20000000000 */
[----:B------:R-:W-:-:S08]  /*1810*/  ULEA UR10, UR39, UR8, 0xa ;  /* 0x00000008270a7291 */ /* 0x000fd0000f8e503f */
[----:B------:R-:W-:-:S04]  /*1820*/  UIADD3 UR4, UR4, 0x20180, URZ ;  /* 0x0002018004047890 */ /* 0x000fc8000fffe03f */
[----:B------:R-:W-:-:S04]  /*1830*/  USHF.R.U32.HI UR4, URZ, 0x4, UR4 ;  /* 0x000000043f047899 */ /* 0x000fc80008011604 */
[----:B------:R-:W-:-:S04]  /*1840*/  ULOP3.LUT UR4, UR4, 0x3fff, URZ, 0xc0, !UPT ;  /* 0x00003fff04047892 */ /* 0x000fc8000f8ec03f */
[----:B------:R-:W-:-:S03]  /*1850*/  ULOP3.LUT UR9, UR4, 0x10000, URZ, 0xfc, !UPT ;  /* 0x0001000004097892 */ /* 0x000fc6000f8efc3f */
[----:B------:R-:W-:Y:S01]  /*1860*/  UMOV UR4, UR10 ;  /* 0x0000000a00047c82 */ /* 0x000fe20008000000 */
[----:B------:R-:W-:-:S07]  /*1870*/  UIMAD UR11, UR39, 0x300, UR9 ;  /* 0x00000300270b78a4 */ /* 0x000fce000f8e0209 */
[----:B------:R-:W-:Y:S02]  /*1880*/  UMOV UR6, UR11 ;  /* 0x0000000b00067c82 */ /* 0x000fe40008000000 */
[----:B------:R-:W-:Y:S01]  /*1890*/  HGMMA.64x192x16.F32 R120, gdesc[UR4], RZ, !UPT, gsb0 ;  /* 0x02e00000047879f0 */ /* 0x000fe2000c0008ff */
[----:B------:R-:W-:Y:S01]  /*18a0*/  UIADD3 UR4, UR10, 0x200, URZ ;  /* 0x000002000a047890 */ /* 0x000fe2000fffe03f */
[----:B------:R-:W-:Y:S01]  /*18b0*/  UMOV UR5, 0x80000020 ;  /* 0x8000002000057882 */ /* 0x000fe20000000000 */
[----:B------:R-:W-:Y:S02]  /*18c0*/  WARPGROUP.DEPBAR.LE gsb0, 0x0 ;  /* 0x00008000000079c5 */ /* 0x000fe40000010000 */
[----:B------:R-:W-:-:S15]  /*18d0*/  WARPGROUP.ARRIVE ;  /* 0x00000000000079c5 */ /* 0x000fde0000000000 */
[----:B------:R-:W-:Y:S01]  /*18e0*/  HGMMA.64x192x16.F32 R24, gdesc[UR4], RZ, !UPT, gsb0 ;  /* 0x02e00000041879f0 */ /* 0x000fe2000c0008ff */
[----:B------:R-:W-:Y:S02]  /*18f0*/  UIADD3 UR4, UR10, 0x2, URZ ;  /* 0x000000020a047890 */ /* 0x000fe4000fffe03f */
[----:B------:R-:W-:Y:S01]  /*1900*/  UIADD3 UR6, UR11, 0x2, URZ ;  /* 0x000000020b067890 */ /* 0x000fe2000fffe03f */
[----:B------:R-:W-:Y:S01]  /*1910*/  UMOV UR5, 0x80000020 ;  /* 0x8000002000057882 */ /* 0x000fe20000000000 */
[----:B------:R-:W-:Y:S01]  /*1920*/  UMOV UR7, 0x80000020 ;  /* 0x8000002000077882 */ /* 0x000fe20000000000 */
[----:B------:R-:W-:Y:S02]  /*1930*/  WARPGROUP.DEPBAR.LE gsb0, 0x0 ;  /* 0x00008000000079c5 */ /* 0x000fe40000010000 */
[----:B------:R-:W-:-:S12]  /*1940*/  WARPGROUP.ARRIVE ;  /* 0x00000000000079c5 */ /* 0x000fd80000000000 */
[----:B------:R-:W-:Y:S01]  /*1950*/  HGMMA.64x192x16.F32 R120, gdesc[UR4], R120, gsb0 ;  /* 0x02e00000047879f0 */ /* 0x000fe20008000878 */
[----:B------:R-:W-:Y:S01]  /*1960*/  UIADD3 UR4, UR10, 0x202, URZ ;  /* 0x000002020a047890 */ /* 0x000fe2000fffe03f */
[----:B------:R-:W-:Y:S01]  /*1970*/  UMOV UR5, 0x80000020 ;  /* 0x8000002000057882 */ /* 0x000fe20000000000 */
[----:B------:R-:W-:Y:S02]  /*1980*/  WARPGROUP.DEPBAR.LE gsb0, 0x0 ;  /* 0x00008000000079c5 */ /* 0x000fe40000010000 */
[----:B------:R-:W-:-:S15]  /*1990*/  WARPGROUP.ARRIVE ;  /* 0x00000000000079c5 */ /* 0x000fde0000000000 */
[----:B------:R-:W-:Y:S03]  /*19a0*/  HGMMA.64x192x16.F32 R24, gdesc[UR4], R24, gsb0 ;  /* 0x02e00000041879f0 */ /* 0x000fe60008000818 */
[----:B------:R-:W-:Y:S02]  /*19b0*/  WARPGROUP.DEPBAR.LE gsb0, 0x0 ;  /* 0x00008000000079c5 */ /* 0x000fe40000010000 */
[----:B------:R-:W-:Y:S05]  /*19c0*/  @!P1 BRA `(.L_x_23) ;  /* 0x0000000400189947 */ /* 0x000fea0003800000 */
[----:B------:R-:W-:Y:S02]  /*19d0*/  UIADD3 UR4, UR39, 0x1, URZ ;  /* 0x0000000127047890 */ /* 0x000fe4000fffe03f */
[----:B------:R-:W-:Y:S02]  /*19e0*/  IMAD.U32 R3, RZ, RZ, UR39 ;  /* 0x00000027ff037e24 */ /* 0x000fe4000f8e00ff */
[----:B------:R-:W-:-:S04]  /*19f0*/  UISETP.NE.AND UP0, UPT, UR4, 0x8, UPT ;  /* 0x000000080400788c */ /* 0x000fc8000bf05270 */
[----:B------:R-:W-:Y:S02]  /*1a00*/  USEL UR5, URZ, 0x1, UP0 ;  /* 0x000000013f057887 */ /* 0x000fe40008000000 */
[----:B------:R-:W-:Y:S02]  /*1a10*/  USEL UR10, UR4, URZ, UP0 ;  /* 0x0000003f040a7287 */ /* 0x000fe40008000000 */
[----:B------:R-:W-:-:S06]  /*1a20*/  ULOP3.LUT UR5, UR38, UR5, URZ, 0x3c, !UPT ;  /* 0x0000000526057292 */ /* 0x000fcc000f8e3c3f */
[----:B------:R-:W-:-:S07]  /*1a30*/  IMAD.U32 R7, RZ, RZ, UR5 ;  /* 0x00000005ff077e24 */ /* 0x000fce000f8e00ff */
.L_x_30:
[----:B------:R-:W-:Y:S05]  /*1a40*/  @!P0 BRA `(.L_x_24) ;  /* 0x0000000000048947 */ /* 0x000fea0003800000 */
[----:B------:R-:W-:Y:S01]  /*1a50*/  BPT.TRAP 0x1 ;  /* 0x000000040000795c */ /* 0x000fe20000300000 */
.L_x_24:
[----:B------:R-:W2:Y:S01]  /*1a60*/  S2UR UR5, SR_CgaCtaId ;  /* 0x00000000000579c3 */ /* 0x000ea20000008800 */
[----:B------:R-:W-:Y:S01]  /*1a70*/  UMOV UR4, 0x400 ;  /* 0x0000040000047882 */ /* 0x000fe20000000000 */
[----:B01----:R-:W-:Y:S01]  /*1a80*/  IMAD.U32 R5, RZ, RZ, UR10 ;  /* 0x0000000aff057e24 */ /* 0x003fe2000f8e00ff */
[----:B------:R-:W-:Y:S01]  /*1a90*/  SHF.L.U32 R4, R7, 0x1f, RZ ;  /* 0x0000001f07047819 */ /* 0x000fe200000006ff */
[----:B--2---:R-:W-:-:S06]  /*1aa0*/  ULEA UR4, UR5, UR4, 0x18 ;  /* 0x0000000405047291 */ /* 0x004fcc000f8ec03f */
[----:B------:R-:W-:-:S04]  /*1ab0*/  IMAD.U32 R6, RZ, RZ, UR4 ;  /* 0x00000004ff067e24 */ /* 0x000fc8000f8e00ff */
[----:B------:R-:W-:-:S04]  /*1ac0*/  IMAD R5, R5, 0x8, R6 ;  /* 0x0000000805057824 */ /* 0x000fc800078e0206 */
[----:B------:R0:W1:Y:S01]  /*1ad0*/  SYNCS.PHASECHK.TRANS64.TRYWAIT P1, [R5+URZ], R4 ;  /* 0x00000004050075a7 */ /* 0x000062000802017f */
[----:B------:R-:W-:Y:S05]  /*1ae0*/  @!P0 BRA `(.L_x_25) ;  /* 0x0000000000048947 */ /* 0x000fea0003800000 */
[----:B------:R-:W-:Y:S01]  /*1af0*/  BPT.TRAP 0x1 ;  /* 0x000000040000795c */ /* 0x000fe20000300000 */
.L_x_25:
[----:B-1----:R-:W-:Y:S05]  /*1b00*/  @P1 BRA `(.L_x_26) ;  /* 0x0000000000081947 */ /* 0x002fea0003800000 */
[----:B------:R-:W1:Y:S02]  /*1b10*/  SYNCS.PHASECHK.TRANS64.TRYWAIT P1, [R5+URZ], R4 ;  /* 0x00000004050075a7 */ /* 0x000e64000802017f */
[----:B-1----:R-:W-:Y:S05]  /*1b20*/  @!P1 BRA `(.L_x_27) ;  /* 0x000000e400589947 */ /* 0x002fea0003800000 */
.L_x_26:
[----:B------:R-:W-:Y:S01]  /*1b30*/  ULEA UR11, UR10, UR8, 0xa ;  /* 0x000000080a0b7291 */ /* 0x000fe2000f8e503f */
[----:B------:R-:W-:Y:S01]  /*1b40*/  WARPGROUP.ARRIVE ;  /* 0x00000000000079c5 */ /* 0x000fe20000000000 */
[----:B------:R-:W-:Y:S01]  /*1b50*/  UIMAD UR12, UR10, 0x300, UR9 ;  /* 0x000003000a0c78a4 */ /* 0x000fe2000f8e0209 */
[----:B------:R-:W-:Y:S01]  /*1b60*/  UMOV UR5, 0x80000020 ;  /* 0x8000002000057882 */ /* 0x000fe20000000000 */
[----:B------:R-:W-:-:S03]  /*1b70*/  UMOV UR7, 0x80000020 ;  /* 0x8000002000077882 */ /* 0x000fc60000000000 */
[----:B------:R-:W-:Y:S02]  /*1b80*/  UMOV UR4, UR11 ;  /* 0x0000000b00047c82 */ /* 0x000fe40008000000 */
[----:B------:R-:W-:Y:S02]  /*1b90*/  UMOV UR6, UR12 ;  /* 0x0000000c00067c82 */ /* 0x000fe40008000000 */
[----:B------:R-:W-:Y:S01]  /*1ba0*/  HGMMA.64x192x16.F32 R120, gdesc[UR4], R120, gsb0 ;  /* 0x02e00000047879f0 */ /* 0x000fe20008000878 */
[----:B------:R-:W-:Y:S01]  /*1bb0*/  UIADD3 UR4, UR11, 0x200, URZ ;  /* 0x000002000b047890 */ /* 0x000fe2000fffe03f */
[----:B------:R-:W-:Y:S01]  /*1bc0*/  UMOV UR5, 0x80000020 ;  /* 0x8000002000057882 */ /* 0x000fe20000000000 */
[----:B------:R-:W-:Y:S02]  /*1bd0*/  WARPGROUP.DEPBAR.LE gsb0, 0x0 ;  /* 0x00008000000079c5 */ /* 0x000fe40000010000 */
[----:B------:R-:W-:-:S15]  /*1be0*/  WARPGROUP.ARRIVE ;  /* 0x00000000000079c5 */ /* 0x000fde0000000000 */
[----:B------:R-:W-:Y:S01]  /*1bf0*/  HGMMA.64x192x16.F32 R24, gdesc[UR4], R24, gsb0 ;  /* 0x02e00000041879f0 */ /* 0x000fe20008000818 */
        /* <DEDUP_REMOVED lines=14> */
[----:B------:R-:W-:Y:S01]  /*1ce0*/  BPT.TRAP 0x1 ;  /* 0x000000040000795c */ /* 0x000fe20000300000 */
.L_x_28:
[----:B------:R-:W-:Y:S01]  /*1cf0*/  ISETP.NE.AND P1, PT, R18, RZ, PT ;  /* 0x000000ff1200720c */ /* 0x000fe20003f25270 */
[----:B------:R-:W-:-:S12]  /*1d00*/  UISETP.GT.U32.AND UP0, UPT, UR40, 0x1, UPT ;  /* 0x000000012800788c */ /* 0x000fd8000bf04070 */
[----:B01----:R-:W-:-:S04]  /*1d10*/  @P1 IMAD R4, R3, 0x8, R6 ;  /* 0x0000000803041824 */ /* 0x003fc800078e0206 */
[----:B------:R-:W-:-:S05]  /*1d20*/  @P1 VIADD R4, R4, 0x40 ;  /* 0x0000004004041836 */ /* 0x000fca0000000000 */
[----:B------:R-:W-:-:S04]  /*1d30*/  @P1 PRMT R4, R19, 0x654, R4 ;  /* 0x0000065413041816 */ /* 0x000fc80000000004 */
[----:B------:R0:W-:Y:S01]  /*1d40*/  @P1 SYNCS.ARRIVE.TRANS64.RED.A1T0 RZ, [R4+URZ], RZ ;  /* 0x000000ff04ff19a7 */ /* 0x0001e2000810043f */
[----:B------:R-:W-:-:S13]  /*1d50*/  PLOP3.LUT P1, PT, PT, PT, UP0, 0x80, 0x0 ;  /* 0x000000000000781c */ /* 0x000fda0003f2f008 */
[----:B0-----:R-:W-:Y:S05]  /*1d60*/  @P1 BRA `(.L_x_29) ;  /* 0x0000000000041947 */ /* 0x001fea0003800000 */
[----:B------:R-:W-:Y:S01]  /*1d70*/  BPT.TRAP 0x1 ;  /* 0x000000040000795c */ /* 0x000fe20000300000 */
.L_x_29:
[----:B------:R-:W-:Y:S01]  /*1d80*/  UIADD3 UR10, UR10, 0x1, URZ ;  /* 0x000000010a0a7890 */ /* 0x000fe2000fffe03f */
[C---:B------:R-:W-:Y:S01]  /*1d90*/  ISETP.GT.AND P2, PT, R0.reuse, 0x1, PT ;  /* 0x000000010000780c */ /* 0x040fe20003f44270 */
[----:B------:R-:W-:Y:S01]  /*1da0*/  VIADD R3, R3, 0x1 ;  /* 0x0000000103037836 */ /* 0x000fe20000000000 */
[----:B------:R-:W-:Y:S01]  /*1db0*/  IADD3 R0, R0, -0x1, RZ ;  /* 0xffffffff00007810 */ /* 0x000fe20007ffe0ff */
[----:B------:R-:W-:-:S03]  /*1dc0*/  UISETP.NE.AND UP0, UPT, UR10, 0x8, UPT ;  /* 0x000000080a00788c */ /* 0x000fc6000bf05270 */
[C---:B------:R-:W-:Y:S01]  /*1dd0*/  ISETP.NE.AND P1, PT, R3.reuse, 0x8, PT ;  /* 0x000000080300780c */ /* 0x040fe20003f25270 */
[----:B------:R-:W-:Y:S02]  /*1de0*/  USEL UR4, URZ, 0x1, UP0 ;  /* 0x000000013f047887 */ /* 0x000fe40008000000 */
[----:B------:R-:W-:Y:S01]  /*1df0*/  USEL UR10, UR10, URZ, UP0 ;  /* 0x0000003f0a0a7287 */ /* 0x000fe20008000000 */
[----:B------:R-:W-:-:S03]  /*1e00*/  SEL R3, R3, RZ, P1 ;  /* 0x000000ff03037207 */ /* 0x000fc60000800000 */
[----:B------:R-:W-:Y:S01]  /*1e10*/  LOP3.LUT R7, R7, UR4, RZ, 0x3c, !PT ;  /* 0x0000000407077c12 */ /* 0x000fe2000f8e3cff */
[----:B------:R-:W-:Y:S07]  /*1e20*/  @P2 BRA `(.L_x_30) ;  /* 0xfffffffc00042947 */ /* 0x000fee000383ffff */
.L_x_23:
[----:B------:R-:W2:Y:S02]  /*1e30*/  LDC R0, c[0x0][0x28c] ;  /* 0x0000a300ff007b82 */ /* 0x000ea40000000800 */
[----:B--2---:R-:W-:-:S13]  /*1e40*/  ISETP.GE.AND P1, PT, R0, 0x1, PT ;  /* 0x000000010000780c */ /* 0x004fda0003f26270 */
[----:B------:R-:W-:Y:S05]  /*1e50*/  @!P1 BRA `(.L_x_31) ;  /* 0x0000000000449947 */ /* 0x000fea0003800000 */
[----:B------:R-:W-:Y:S05]  /*1e60*/  @!P0 BRA `(.L_x_32) ;  /* 0x0000000000048947 */ /* 0x000fea0003800000 */
[----:B------:R-:W-:Y:S01]  /*1e70*/  BPT.TRAP 0x1 ;  /* 0x000000040000795c */ /* 0x000fe20000300000 */
.L_x_32:
[----:B------:R-:W-:Y:S01]  /*1e80*/  ISETP.NE.AND P0, PT, R18, RZ, PT ;  /* 0x000000ff1200720c */ /* 0x000fe20003f05270 */
[----:B------:R-:W-:-:S12]  /*1e90*/  UISETP.LT.AND UP1, UPT, UR44, 0x1, UPT ;  /* 0x000000012c00788c */ /* 0x000fd8000bf21270 */
[----:B------:R-:W-:-:S05]  /*1ea0*/  VOTEU.ANY UP0, P0 ;  /* 0x00000000003f7886 */ /* 0x000fca0000000100 */
[----:B------:R-:W-:-:S04]  /*1eb0*/  @UP0 USEL UR4, UR44, 0x1, UP1 ;  /* 0x000000012c040887 */ /* 0x000fc80008800000 */
[----:B------:R-:W-:Y:S02]  /*1ec0*/  @UP0 UIADD3 UR4, UR39, UR44, -UR4 ;  /* 0x0000002c27040290 */ /* 0x000fe4000fffe804 */
[----:B------:R-:W-:-:S04]  /*1ed0*/  UISETP.GT.U32.AND UP0, UPT, UR40, 0x1, UPT ;  /* 0x000000012800788c */ /* 0x000fc8000bf04070 */
[----:B------:R-:W-:-:S04]  /*1ee0*/  IMAD.U32 R0, RZ, RZ, UR4 ;  /* 0x00000004ff007e24 */ /* 0x000fc8000f8e00ff */
[----:B------:R-:W-:-:S05]  /*1ef0*/  @P0 IMAD.SHL.U32 R0, R0, 0x8, RZ ;  /* 0x0000000800000824 */ /* 0x000fca00078e00ff */
[----:B------:R-:W-:-:S04]  /*1f00*/  @P0 LOP3.LUT R0, R0, 0x38, RZ, 0xc0, !PT ;  /* 0x0000003800000812 */ /* 0x000fc800078ec0ff */
[----:B------:R-:W-:-:S04]  /*1f10*/  @P0 IADD3 R0, R6, 0x40, R0 ;  /* 0x0000004006000810 */ /* 0x000fc80007ffe000 */
[----:B------:R-:W-:-:S04]  /*1f20*/  @P0 PRMT R0, R19, 0x654, R0 ;  /* 0x0000065413000816 */ /* 0x000fc80000000000 */
[----:B------:R2:W-:Y:S01]  /*1f30*/  @P0 SYNCS.ARRIVE.TRANS64.RED.A1T0 RZ, [R0+URZ], RZ ;  /* 0x000000ff00ff09a7 */ /* 0x0005e2000810043f */
[----:B------:R-:W-:-:S13]  /*1f40*/  PLOP3.LUT P0, PT, PT, PT, UP0, 0x80, 0x0 ;  /* 0x000000000000781c */ /* 0x000fda0003f0f008 */
[----:B--2---:R-:W-:Y:S05]  /*1f50*/  @P0 BRA `(.L_x_31) ;  /* 0x0000000000040947 */ /* 0x004fea0003800000 */
[----:B------:R-:W-:Y:S01]  /*1f60*/  BPT.TRAP 0x1 ;  /* 0x000000040000795c */ /* 0x000fe20000300000 */
.L_x_31:
[C---:B------:R-:W-:Y:S01]  /*1f70*/  LOP3.LUT R0, R2.reuse, 0x3, RZ, 0xc0, !PT ;  /* 0x0000000302007812 */ /* 0x040fe200078ec0ff */
[----:B------:R-:W-:Y:S01]  /*1f80*/  IMAD.MOV.U32 R3, RZ, RZ, -0x2 ;  /* 0xfffffffeff037424 */ /* 0x000fe200078e00ff */
[----:B------:R-:W-:Y:S01]  /*1f90*/  ULDC UR11, c[0x0][0x288] ;  /* 0x0000a200000b7ab9 */ /* 0x000fe20000000800 */
[----:B------:R-:W-:Y:S01]  /*1fa0*/  UIMAD UR42, UR42, 0xc0, URZ ;  /* 0x000000c02a2a78a4 */ /* 0x000fe2000f8e023f */
[----:B01----:R-:W-:Y:S01]  /*1fb0*/  LOP3.LUT R4, R2, 0x60, RZ, 0xc0, !PT ;  /* 0x0000006002047812 */ /* 0x003fe200078ec0ff */
[----:B------:R-:W-:Y:S01]  /*1fc0*/  IMAD R222, R0, R3, UR11 ;  /* 0x0000000b00de7e24 */ /* 0x000fe2000f8e0203 */
[--C-:B------:R-:W-:Y:S01]  /*1fd0*/  SHF.R.U32.HI R0, RZ, 0x7, R2.reuse ;  /* 0x00000007ff007819 */ /* 0x100fe20000011602 */
[----:B------:R-:W-:Y:S01]  /*1fe0*/  UIADD3 UR39, UR44, UR39, URZ ;  /* 0x000000272c277290 */ /* 0x000fe2000fffe03f */
[----:B------:R-:W-:Y:S01]  /*1ff0*/  SHF.R.U32.HI R3, RZ, 0x2, R2 ;  /* 0x00000002ff037819 */ /* 0x000fe20000011602 */
[----:B------:R-:W-:Y:S01]  /*2000*/  UIMAD.WIDE UR6, UR41, 0x100, URZ ;  /* 0x00000100290678a5 */ /* 0x000fe2000f8e023f */
[----:B------:R-:W-:Y:S01]  /*2010*/  LOP3.LUT R0, R0, 0x1, RZ, 0xc0, !PT ;  /* 0x0000000100007812 */ /* 0x000fe200078ec0ff */
[----:B------:R-:W-:Y:S01]  /*2020*/  USHF.L.U32 UR41, UR41, 0x8, URZ ;  /* 0x0000000829297899 */ /* 0x000fe2000800063f */
[----:B------:R-:W-:Y:S01]  /*2030*/  IMAD.SHL.U32 R216, R2, 0x2, RZ ;  /* 0x0000000202d87824 */ /* 0x000fe200078e00ff */
[----:B------:R-:W-:-:S02]  /*2040*/  UISETP.GE.AND UP2, UPT, UR42, UR11, UPT ;  /* 0x0000000b2a00728c */ /* 0x000fc4000bf46270 */
[----:B------:R-:W-:Y:S01]  /*2050*/  IMAD.U32 R217, RZ, RZ, UR42 ;  /* 0x0000002affd97e24 */ /* 0x000fe2000f8e00ff */
[----:B------:R-:W-:Y:S01]  /*2060*/  ULDC UR10, c[0x0][0x284] ;  /* 0x0000a100000a7ab9 */ /* 0x000fe20000000800 */
[----:B------:R-:W-:Y:S01]  /*2070*/  USHF.R.U32.HI UR4, URZ, 0x3, UR39 ;  /* 0x000000033f047899 */ /* 0x000fe20008011627 */
[----:B------:R-:W-:Y:S01]  /*2080*/  IMAD.SHL.U32 R6, R0, 0x40, RZ ;  /* 0x0000004000067824 */ /* 0x000fe200078e00ff */
[----:B------:R-:W-:Y:S01]  /*2090*/  UISETP.GE.OR UP2, UPT, UR41, UR10, UP2 ;  /* 0x0000000a2900728c */ /* 0x000fe20009746670 */
[----:B------:R-:W-:Y:S01]  /*20a0*/  LOP3.LUT R3, R3, 0x7, RZ, 0xc0, !PT ;  /* 0x0000000703037812 */ /* 0x000fe200078ec0ff */
[----:B------:R-:W-:Y:S01]  /*20b0*/  ULOP3.LUT UR4, UR4, 0x1, URZ, 0xc0, !UPT ;  /* 0x0000000104047892 */ /* 0x000fe2000f8ec03f */
[----:B------:R-:W-:Y:S01]  /*20c0*/  SHF.R.U32.HI R7, RZ, 0x1, R4 ;  /* 0x00000001ff077819 */ /* 0x000fe20000011604 */
[----:B------:R-:W-:Y:S01]  /*20d0*/  USHF.R.S32.HI UR12, URZ, 0x1f, UR43 ;  /* 0x0000001f3f0c7899 */ /* 0x000fe2000801142b */
[----:B------:R-:W-:Y:S01]  /*20e0*/  LOP3.LUT R216, R217, 0x6, R216, 0xf8, !PT ;  /* 0x00000006d9d87812 */ /* 0x000fe200078ef8d8 */
[----:B------:R-:W-:Y:S01]  /*20f0*/  ULDC.64 UR8, c[0x0][0x5d0] ;  /* 0x0001740000087ab9 */ /* 0x000fe20000000a00 */
[----:B------:R-:W-:Y:S01]  /*2100*/  UISETP.GT.U32.AND UP0, UPT, UR39, 0x7, UPT ;  /* 0x000000072700788c */ /* 0x000fe2000bf04070 */
[--C-:B------:R-:W-:Y:S01]  /*2110*/  LOP3.LUT R6, R6, 0x40, R3.reuse, 0xe2, !PT ;  /* 0x0000004006067812 */ /* 0x100fe200078ee203 */
[----:B------:R-:W-:Y:S01]  /*2120*/  UISETP.NE.U32.AND UP1, UPT, UR4, 0x1, UPT ;  /* 0x000000010400788c */ /* 0x000fe2000bf25070 */
[----:B------:R-:W-:Y:S01]  /*2130*/  PLOP3.LUT P0, PT, PT, PT, UP2, 0x80, 0x0 ;  /* 0x000000000000781c */ /* 0x000fe20003f0f028 */
[----:B------:R-:W-:Y:S01]  /*2140*/  UIMAD UR5, UR12, UR8, URZ ;  /* 0x000000080c0572a4 */ /* 0x000fe2000f8e023f */
[----:B------:R-:W-:Y:S01]  /*2150*/  IADD3 R3, RZ, -R7, -R3 ;  /* 0x80000007ff037210 */ /* 0x000fe20007ffe803 */
[----:B------:R-:W-:Y:S01]  /*2160*/  UISETP.LT.U32.AND UP0, UPT, UR44, 0x8, UP0 ;  /* 0x000000082c00788c */ /* 0x000fe20008701070 */
[--C-:B------:R-:W-:Y:S01]  /*2170*/  SHF.R.S32.HI R217, RZ, 0x1f, R216.reuse ;  /* 0x0000001fffd97819 */ /* 0x100fe200000114d8 */
[----:B------:R-:W-:Y:S01]  /*2180*/  IMAD.U32 R5, RZ, RZ, UR8 ;  /* 0x00000008ff057e24 */ /* 0x000fe2000f8e00ff */
[----:B------:R-:W-:Y:S01]  /*2190*/  UISETP.GT.U32.AND UP1, UPT, UR44, 0x7, !UP1 ;  /* 0x000000072c00788c */ /* 0x000fe2000cf24070 */
[----:B------:R-:W-:Y:S01]  /*21a0*/  IMAD R0, R0, -0x40, R3 ;  /* 0xffffffc000007824 */ /* 0x000fe200078e0203 */
[----:B------:R-:W-:Y:S01]  /*21b0*/  UIMAD UR5, UR43, UR9, UR5 ;  /* 0x000000092b0572a4 */ /* 0x000fe2000f8e0205 */
[----:B------:R-:W-:Y:S01]  /*21c0*/  IMAD.U32 R9, RZ, RZ, UR10 ;  /* 0x0000000aff097e24 */ /* 0x000fe2000f8e00ff */
[----:B------:R-:W-:Y:S01]  /*21d0*/  USEL UR8, URZ, 0x1, !UP0 ;  /* 0x000000013f087887 */ /* 0x000fe2000c000000 */
[----:B------:R-:W-:Y:S01]  /*21e0*/  IMAD.WIDE.U32 R4, R5, UR43, R216 ;  /* 0x0000002b05047c25 */ /* 0x000fe2000f8e00d8 */
[----:B------:R-:W-:Y:S01]  /*21f0*/  USEL UR4, URZ, 0x1, !UP1 ;  /* 0x000000013f047887 */ /* 0x000fe2000c800000 */
[----:B------:R-:W-:Y:S01]  /*2200*/  LOP3.LUT R3, R6, UR6, R7, 0xfe, !PT ;  /* 0x0000000606037c12 */ /* 0x000fe2000f8efe07 */
[----:B------:R-:W-:Y:S01]  /*2210*/  ULOP3.LUT UR39, UR39, 0x7, URZ, 0xc0, !UPT ;  /* 0x0000000727277892 */ /* 0x000fe2000f8ec03f */
[----:B------:R-:W-:Y:S01]  /*2220*/  IADD3 R0, R9, -UR41, R0 ;  /* 0x8000002909007c10 */ /* 0x000fe2000fffe000 */
[----:B------:R-:W-:Y:S01]  /*2230*/  ULOP3.LUT UR38, UR4, UR38, UR8, 0x96, !UPT ;  /* 0x0000002604267292 */ /* 0x000fe2000f8e9608 */
[----:B------:R-:W-:Y:S01]  /*2240*/  VIADD R5, R5, UR5 ;  /* 0x0000000505057c36 */ /* 0x000fe20008000000 */
[----:B------:R-:W-:Y:S01]  /*2250*/  UMOV UR41, 0xffffffff ;  /* 0xffffffff00297882 */ /* 0x000fe20000000000 */
[----:B------:R-:W-:Y:S01]  /*2260*/  VIADD R222, R222, -UR42 ;  /* 0x8000002adede7c36 */ /* 0x000fe20008000000 */
[----:B------:R-:W-:Y:S08]  /*2270*/  @P0 BRA `(.L_x_33) ;  /* 0x000000bc00680947 */ /* 0x000ff00003800000 */
[----:B-----5:R-:W-:Y:S01]  /*2280*/  FSETP.NEU.AND P0, PT, R22, RZ, PT ;  /* 0x000000ff1600720b */ /* 0x020fe20003f0d000 */
[----:B------:R-:W-:Y:S01]  /*2290*/  ULDC.64 UR8, c[0x0][0x5c8] ;  /* 0x0001720000087ab9 */ /* 0x000fe20000000a00 */
[----:B------:R-:W-:Y:S01]  /*22a0*/  ISETP.GT.AND P2, PT, R0, RZ, PT ;  /* 0x000000ff0000720c */ /* 0x000fe20003f44270 */
[----:B------:R-:W-:Y:S01]  /*22b0*/  UIMAD UR4, UR7, UR8, URZ ;  /* 0x00000008070472a4 */ /* 0x000fe2000f8e023f */
[----:B------:R-:W-:Y:S01]  /*22c0*/  IMAD.U32 R6, RZ, RZ, UR9 ;  /* 0x00000009ff067e24 */ /* 0x000fe2000f8e00ff */
[----:B------:R-:W-:Y:S01]  /*22d0*/  BSSY B0, `(.L_x_33) ;  /* 0x0000bd4000007945 */ /* 0x000fe20003800000 */
[----:B------:R-:W-:Y:S01]  /*22e0*/  IMAD.WIDE.U32 R4, R3, UR8, R4 ;  /* 0x0000000803047c25 */ /* 0x000fe2000f8e0004 */
[----:B------:R-:W-:-:S03]  /*22f0*/  ISETP.GT.AND P1, PT, R222, RZ, P2 ;  /* 0x000000ffde00720c */ /* 0x000fc60001724270 */
[----:B------:R-:W-:-:S04]  /*2300*/  IMAD R219, R3, R6, UR4 ;  /* 0x0000000403db7e24 */ /* 0x000fc8000f8e0206 */
[----:B------:R-:W-:Y:S01]  /*2310*/  IMAD.IADD R219, R5, 0x1, R219 ;  /* 0x0000000105db7824 */ /* 0x000fe200078e02db */
[----:B------:R-:W-:Y:S06]  /*2320*/  @!P0 BRA `(.L_x_34) ;  /* 0x0000008400788947 */ /* 0x000fec0003800000 */
[----:B------:R-:W0:Y:S01]  /*2330*/  LDC.64 R20, c[0x0][0x5b8] ;  /* 0x00016e00ff147b82 */ /* 0x000e220000000a00 */
[----:B------:R-:W-:-:S07]  /*2340*/  ULDC.64 UR4, c[0x0][0x5c0] ;  /* 0x0001700000047ab9 */ /* 0x000fce0000000a00 */
[----:B------:R-:W1:Y:S08]  /*2350*/  LDC.64 R14, c[0x0][0x5b0] ;  /* 0x00016c00ff0e7b82 */ /* 0x000e700000000a00 */
[----:B------:R-:W2:Y:S01]  /*2360*/  LDC.64 R12, c[0x0][0x5a8] ;  /* 0x00016a00ff0c7b82 */ /* 0x000ea20000000a00 */
[C---:B0-----:R-:W-:Y:S02]  /*2370*/  IMAD R6, R20.reuse, UR12, RZ ;  /* 0x0000000c14067c24 */ /* 0x041fe4000f8e02ff */
[----:B------:R-:W-:-:S04]  /*2380*/  IMAD.WIDE.U32 R10, R20, UR43, R216 ;  /* 0x0000002b140a7c25 */ /* 0x000fc8000f8e00d8 */
[----:B------:R-:W-:Y:S01]  /*2390*/  IMAD R21, R21, UR43, R6 ;  /* 0x0000002b15157c24 */ /* 0x000fe2000f8e0206 */
[----:B------:R-:W-:Y:S01]  /*23a0*/  MOV R8, R10 ;  /* 0x0000000a00087202 */ /* 0x000fe20000000f00 */
[----:B-1----:R-:W-:Y:S02]  /*23b0*/  IMAD R6, R14, UR7, RZ ;  /* 0x000000070e067c24 */ /* 0x002fe4000f8e02ff */
[----:B------:R-:W-:Y:S02]  /*23c0*/  IMAD.IADD R9, R11, 0x1, R21 ;  /* 0x000000010b097824 */ /* 0x000fe400078e0215 */
[C---:B------:R-:W-:Y:S02]  /*23d0*/  IMAD R221, R3.reuse, R15, R6 ;  /* 0x0000000f03dd7224 */ /* 0x040fe400078e0206 */
[----:B------:R-:W-:-:S04]  /*23e0*/  IMAD.WIDE.U32 R6, R3, R14, R8 ;  /* 0x0000000e03067225 */ /* 0x000fc800078e0008 */
[----:B------:R-:W-:Y:S01]  /*23f0*/  IMAD.IADD R5, R7, 0x1, R221 ;  /* 0x0000000107057824 */ /* 0x000fe200078e02dd */
[----:B--2---:R-:W-:-:S04]  /*2400*/  LEA R224, P0, R6, R12, 0x1 ;  /* 0x0000000c06e07211 */ /* 0x004fc800078008ff */
[----:B------:R-:W-:-:S05]  /*2410*/  LEA.HI.X R225, R6, R13, R5, 0x1, P0 ;  /* 0x0000000d06e17211 */ /* 0x000fca00000f0c05 */
[----:B------:R-:W2:Y:S01]  /*2420*/  @P1 LDG.E.LTC128B.U16 R220, desc[UR36][R224.64] ;  /* 0x00000024e0dc1981 */ /* 0x000ea2000c1e1520 */
[C---:B------:R-:W-:Y:S01]  /*2430*/  LEA R6, P0, R4.reuse, UR4, 0x1 ;  /* 0x0000000404067c11 */ /* 0x040fe2000f8008ff */
[----:B------:R-:W-:Y:S03]  /*2440*/  BSSY B1, `(.L_x_35) ;  /* 0x0000011000017945 */ /* 0x000fe60003800000 */
[----:B------:R-:W-:Y:S01]  /*2450*/  LEA.HI.X R7, R4, UR5, R219, 0x1, P0 ;  /* 0x0000000504077c11 */ /* 0x000fe200080f0cdb */
[----:B------:R-:W-:-:S04]  /*2460*/  IMAD.WIDE.U32 R218, R3, R14, R216 ;  /* 0x0000000e03da7225 */ /* 0x000fc800078e00d8 */
[----:B------:R-:W-:Y:S02]  /*2470*/  IMAD.IADD R219, R221, 0x1, R219 ;  /* 0x00000001dddb7824 */ /* 0x000fe400078e02db */
[----:B------:R-:W-:-:S03]  /*2480*/  IMAD.WIDE.U32 R218, R20, UR43, R218 ;  /* 0x0000002b14da7c25 */ /* 0x000fc6000f8e00da */
[----:B------:R-:W-:Y:S01]  /*2490*/  LEA R4, P0, R218, R12, 0x1 ;  /* 0x0000000cda047211 */ /* 0x000fe200078008ff */
[----:B--2---:R-:W-:-:S05]  /*24a0*/  HADD2.F32 R5, -RZ, R220.H0_H0 ;  /* 0x200000dcff057230 */ /* 0x004fca0000004100 */
[----:B------:R-:W-:-:S04]  /*24b0*/  FMUL R5, R5, R22 ;  /* 0x0000001605057220 */ /* 0x000fc80000400000 */
[----:B------:R-:W-:-:S05]  /*24c0*/  FFMA R5, R120, R23, R5 ;  /* 0x0000001778057223 */ /* 0x000fca0000000005 */
[----:B------:R-:W-:-:S04]  /*24d0*/  F2FP.F16.F32.PACK_AB R5, RZ, R5 ;  /* 0x00000005ff05723e */ /* 0x000fc800000000ff */
[----:B------:R-:W-:Y:S01]  /*24e0*/  PRMT R120, R5, 0x7610, R120 ;  /* 0x0000761005787816 */ /* 0x000fe20000000078 */
[----:B------:R-:W-:-:S04]  /*24f0*/  IMAD.IADD R5, R21, 0x1, R219 ;  /* 0x0000000115057824 */ /* 0x000fc800078e02db */
[----:B------:R0:W-:Y:S01]  /*2500*/  @P1 STG.E.U16 desc[UR36][R6.64], R120 ;  /* 0x0000007806001986 */ /* 0x0001e2000c101524 */
[----:B------:R-:W-:Y:S02]  /*2510*/  LEA.HI.X R5, R218, R13, R5, 0x1, P0 ;  /* 0x0000000dda057211 */ /* 0x000fe400000f0c05 */
[----:B------:R-:W-:-:S13]  /*2520*/  ISETP.GT.AND P0, PT, R222, 0x1, P2 ;  /* 0x00000001de00780c */ /* 0x000fda0001704270 */
[----:B0-----:R-:W-:Y:S05]  /*2530*/  @!P0 BRA `(.L_x_36) ;  /* 0x0000000000048947 */ /* 0x001fea0003800000 */
[----:B------:R0:W5:Y:S02]  /*2540*/  LDG.E.LTC128B.U16 R220, desc[UR36][R4.64+0x2] ;  /* 0x0000022404dc7981 */ /* 0x000164000c1e1520 */
.L_x_36:
[----:B------:R-:W-:Y:S05]  /*2550*/  BSYNC B1 ;  /* 0x0000000000017941 */ /* 0x000fea0003800000 */
.L_x_35:
[----:B-----5:R-:W-:Y:S01]  /*2560*/  HADD2.F32 R219, -RZ, R220.H0_H0 ;  /* 0x200000dcffdb7230 */ /* 0x020fe20000004100 */
[----:B------:R-:W-:Y:S01]  /*2570*/  PRMT R223, R220, 0x7610, R223 ;  /* 0x00007610dcdf7816 */ /* 0x000fe200000000df */
[----:B------:R-:W-:-:S03]  /*2580*/  IMAD.SHL.U32 R218, R14, 0x8, RZ ;  /* 0x000000080eda7824 */ /* 0x000fc600078e00ff */
[----:B------:R-:W-:-:S04]  /*2590*/  FMUL R120, R219, R22 ;  /* 0x00000016db787220 */ /* 0x000fc80000400000 */
[----:B------:R-:W-:-:S05]  /*25a0*/  FFMA R120, R121, R23, R120 ;  /* 0x0000001779787223 */ /* 0x000fca0000000078 */
[----:B------:R-:W-:-:S04]  /*25b0*/  F2FP.F16.F32.PACK_AB R120, RZ, R120 ;  /* 0x00000078ff78723e */ /* 0x000fc800000000ff */
[----:B------:R-:W-:-:S05]  /*25c0*/  PRMT R219, R120, 0x7610, R219 ;  /* 0x0000761078db7816 */ /* 0x000fca00000000db */
[----:B------:R1:W-:Y:S01]  /*25d0*/  @P0 STG.E.U16 desc[UR36][R6.64+0x2], R219 ;  /* 0x000002db06000986 */ /* 0x0003e2000c101524 */
[----:B------:R-:W-:-:S04]  /*25e0*/  ISETP.GT.AND P0, PT, R0, 0x8, PT ;  /* 0x000000080000780c */ /* 0x000fc80003f04270 */
[----:B------:R-:W-:Y:S02]  /*25f0*/  ISETP.GT.AND P1, PT, R222, RZ, P0 ;  /* 0x000000ffde00720c */ /* 0x000fe40000724270 */
[----:B-1----:R-:W-:-:S03]  /*2600*/  SHF.L.U64.HI R219, R14, 0x3, R15 ;  /* 0x000000030edb7819 */ /* 0x002fc6000001020f */
[----:B------:R-:W-:-:S04]  /*2610*/  IMAD.WIDE.U32 R120, R3, R14, R218 ;  /* 0x0000000e03787225 */ /* 0x000fc800078e00da */
[----:B------:R-:W-:Y:S01]  /*2620*/  IMAD.IADD R221, R221, 0x1, R121 ;  /* 0x00000001dddd7824 */ /* 0x000fe200078e0279 */
[----:B------:R-:W-:-:S05]  /*2630*/  IADD3 R121, P3, R10, R120, RZ ;  /* 0x000000780a797210 */ /* 0x000fca0007f7e0ff */
[----:B------:R-:W-:Y:S01]  /*2640*/  IMAD.X R226, R221, 0x1, R9, P3 ;  /* 0x00000001dde27824 */ /* 0x000fe200018e0609 */
[----:B------:R-:W-:-:S04]  /*2650*/  LEA R224, P3, R121, R12, 0x1 ;  /* 0x0000000c79e07211 */ /* 0x000fc800078608ff */
[----:B------:R-:W-:-:S05]  /*2660*/  LEA.HI.X R225, R121, R13, R226, 0x1, P3 ;  /* 0x0000000d79e17211 */ /* 0x000fca00018f0ce2 */
[----:B------:R1:W2:Y:S01]  /*2670*/  @P1 LDG.E.LTC128B.U16 R223, desc[UR36][R224.64] ;  /* 0x00000024e0df1981 */ /* 0x0002a2000c1e1520 */
[----:B------:R-:W-:Y:S01]  /*2680*/  IADD3 R220, P3, R216, R120, RZ ;  /* 0x00000078d8dc7210 */ /* 0x000fe20007f7e0ff */
[----:B------:R-:W-:Y:S01]  /*2690*/  IMAD.U32 R227, RZ, RZ, UR8 ;  /* 0x00000008ffe37e24 */ /* 0x000fe2000f8e00ff */
[----:B------:R-:W-:Y:S03]  /*26a0*/  BSSY B1, `(.L_x_37) ;  /* 0x0000015000017945 */ /* 0x000fe60003800000 */
[----:B------:R-:W-:Y:S02]  /*26b0*/  IMAD.X R221, R217, 0x1, R221, P3 ;  /* 0x00000001d9dd7824 */ /* 0x000fe400018e06dd */
[----:B------:R-:W-:-:S04]  /*26c0*/  IMAD.WIDE.U32 R220, R20, UR43, R220 ;  /* 0x0000002b14dc7c25 */ /* 0x000fc8000f8e00dc */
[----:B------:R-:W-:Y:S01]  /*26d0*/  IMAD.IADD R121, R21, 0x1, R221 ;  /* 0x0000000115797824 */ /* 0x000fe200078e02dd */
[----:B------:R-:W-:-:S04]  /*26e0*/  LEA R120, P3, R220, R12, 0x1 ;  /* 0x0000000cdc787211 */ /* 0x000fc800078608ff */
[----:B------:R-:W-:Y:S01]  /*26f0*/  LEA.HI.X R121, R220, R13, R121, 0x1, P3 ;  /* 0x0000000ddc797211 */ /* 0x000fe200018f0c79 */
[----:B------:R-:W-:-:S04]  /*2700*/  IMAD.U32 R220, RZ, RZ, UR8 ;  /* 0x00000008ffdc7e24 */ /* 0x000fc8000f8e00ff */
[----:B-1----:R-:W-:-:S05]  /*2710*/  IMAD.SHL.U32 R225, R220, 0x10, RZ ;  /* 0x00000010dce17824 */ /* 0x002fca00078e00ff */
[----:B------:R-:W-:Y:S01]  /*2720*/  IADD3 R220, P3, R225, R6, RZ ;  /* 0x00000006e1dc7210 */ /* 0x000fe20007f7e0ff */
[----:B--2---:R-:W-:-:S05]  /*2730*/  HADD2.F32 R221, -RZ, R223.H0_H0 ;  /* 0x200000dfffdd7230 */ /* 0x004fca0000004100 */
[----:B------:R-:W-:-:S04]  /*2740*/  FMUL R221, R221, R22 ;  /* 0x00000016dddd7220 */ /* 0x000fc80000400000 */
[----:B------:R-:W-:Y:S01]  /*2750*/  FFMA R221, R122, R23, R221 ;  /* 0x000000177add7223 */ /* 0x000fe200000000dd */
[----:B------:R-:W-:-:S04]  /*2760*/  IMAD.U32 R122, RZ, RZ, UR9 ;  /* 0x00000009ff7a7e24 */ /* 0x000fc8000f8e00ff */
[----:B------:R-:W-:Y:S02]  /*2770*/  F2FP.F16.F32.PACK_AB R221, RZ, R221 ;  /* 0x000000ddffdd723e */ /* 0x000fe400000000ff */
[--C-:B------:R-:W-:Y:S02]  /*2780*/  SHF.L.U64.HI R227, R227, 0x4, R122.reuse ;  /* 0x00000004e3e37819 */ /* 0x100fe4000001027a */
[----:B------:R-:W-:-:S03]  /*2790*/  PRMT R122, R221, 0x7610, R122 ;  /* 0x00007610dd7a7816 */ /* 0x000fc6000000007a */
[----:B------:R-:W-:-:S05]  /*27a0*/  IMAD.X R221, R227, 0x1, R7, P3 ;  /* 0x00000001e3dd7824 */ /* 0x000fca00018e0607 */
[----:B------:R1:W-:Y:S01]  /*27b0*/  @P1 STG.E.U16 desc[UR36][R220.64], R122 ;  /* 0x0000007adc001986 */ /* 0x0003e2000c101524 */
[----:B------:R-:W-:-:S13]  /*27c0*/  ISETP.GT.AND P1, PT, R222, 0x1, P0 ;  /* 0x00000001de00780c */ /* 0x000fda0000724270 */
[----:B-1----:R-:W-:Y:S05]  /*27d0*/  @!P1 BRA `(.L_x_38) ;  /* 0x0000000000049947 */ /* 0x002fea0003800000 */
[----:B------:R1:W5:Y:S02]  /*27e0*/  LDG.E.LTC128B.U16 R223, desc[UR36][R120.64+0x2] ;  /* 0x0000022478df7981 */ /* 0x000364000c1e1520 */
.L_x_38:
[----:B------:R-:W-:Y:S05]  /*27f0*/  BSYNC B1 ;  /* 0x0000000000017941 */ /* 0x000fea0003800000 */
.L_x_37:
[----:B-----5:R-:W-:Y:S01]  /*2800*/  HADD2.F32 R229, -RZ, R223.H0_H0 ;  /* 0x200000dfffe57230 */ /* 0x020fe20000004100 */
[----:B------:R-:W-:Y:S01]  /*2810*/  ISETP.GT.AND P3, PT, R222, 0x8, P2 ;  /* 0x00000008de00780c */ /* 0x000fe20001764270 */
[----:B------:R-:W-:Y:S03]  /*2820*/  BSSY B1, `(.L_x_39) ;  /* 0x000000a000017945 */ /* 0x000fe60003800000 */
[----:B------:R-:W-:-:S04]  /*2830*/  FMUL R122, R229, R22 ;  /* 0x00000016e57a7220 */ /* 0x000fc80000400000 */
[----:B------:R-:W-:Y:S01]  /*2840*/  FFMA R122, R123, R23, R122 ;  /* 0x000000177b7a7223 */ /* 0x000fe2000000007a */
[----:B------:R-:W-:-:S04]  /*2850*/  @P1 IMAD.MOV.U32 R123, RZ, RZ, R221 ;  /* 0x000000ffff7b1224 */ /* 0x000fc800078e00dd */
[----:B------:R-:W-:-:S04]  /*2860*/  F2FP.F16.F32.PACK_AB R122, RZ, R122 ;  /* 0x0000007aff7a723e */ /* 0x000fc800000000ff */
[----:B------:R-:W-:Y:S02]  /*2870*/  PRMT R224, R122, 0x7610, R224 ;  /* 0x000076107ae07816 */ /* 0x000fe400000000e0 */
[----:B------:R-:W-:-:S05]  /*2880*/  @P1 MOV R122, R220 ;  /* 0x000000dc007a1202 */ /* 0x000fca0000000f00 */
[----:B------:R2:W-:Y:S01]  /*2890*/  @P1 STG.E.U16 desc[UR36][R122.64+0x2], R224 ;  /* 0x000002e07a001986 */ /* 0x0005e2000c101524 */
[----:B------:R-:W-:Y:S05]  /*28a0*/  @!P3 BRA `(.L_x_40) ;  /* 0x000000000004b947 */ /* 0x000fea0003800000 */
[----:B------:R3:W5:Y:S02]  /*28b0*/  LDG.E.LTC128B.U16 R223, desc[UR36][R4.64+0x10] ;  /* 0x0000102404df7981 */ /* 0x000764000c1e1520 */
.L_x_40:
[----:B------:R-:W-:Y:S05]  /*28c0*/  BSYNC B1 ;  /* 0x0000000000017941 */ /* 0x000fea0003800000 */
.L_x_39:
[----:B--2--5:R-:W-:Y:S01]  /*28d0*/  HADD2.F32 R123, -RZ, R223.H0_H0 ;  /* 0x200000dfff7b7230 */ /* 0x024fe20000004100 */
[----:B------:R-:W-:Y:S01]  /*28e0*/  ISETP.GT.AND P1, PT, R222, 0x9, P2 ;  /* 0x00000009de00780c */ /* 0x000fe20001724270 */
[----:B------:R-:W-:Y:S03]  /*28f0*/  BSSY B1, `(.L_x_41) ;  /* 0x0000007000017945 */ /* 0x000fe60003800000 */
[----:B------:R-:W-:-:S04]  /*2900*/  FMUL R123, R123, R22 ;  /* 0x000000167b7b7220 */ /* 0x000fc80000400000 */
[----:B------:R-:W-:-:S05]  /*2910*/  FFMA R123, R124, R23, R123 ;  /* 0x000000177c7b7223 */ /* 0x000fca000000007b */
[----:B------:R-:W-:-:S05]  /*2920*/  F2FP.F16.F32.PACK_AB R123, RZ, R123 ;  /* 0x0000007bff7b723e */ /* 0x000fca00000000ff */
[----:B------:R2:W-:Y:S01]  /*2930*/  @P3 STG.E.U16 desc[UR36][R6.64+0x10], R123 ;  /* 0x0000107b06003986 */ /* 0x0005e2000c101524 */
[----:B------:R-:W-:Y:S05]  /*2940*/  @!P1 BRA `(.L_x_42) ;  /* 0x0000000000049947 */ /* 0x000fea0003800000 */
[----:B------:R4:W5:Y:S02]  /*2950*/  LDG.E.LTC128B.U16 R223, desc[UR36][R4.64+0x12] ;  /* 0x0000122404df7981 */ /* 0x000964000c1e1520 */
.L_x_42:
[----:B------:R-:W-:Y:S05]  /*2960*/  BSYNC B1 ;  /* 0x0000000000017941 */ /* 0x000fea0003800000 */
.L_x_41:
        /* <DEDUP_REMOVED lines=9> */
.L_x_44:
[----:B------:R-:W-:Y:S05]  /*2a00*/  BSYNC B1 ;  /* 0x0000000000017941 */ /* 0x000fea0003800000 */
.L_x_43:
[----:B-----5:R-:W-:Y:S01]  /*2a10*/  HADD2.F32 R123, -RZ, R223.H0_H0 ;  /* 0x200000dfff7b7230 */ /* 0x020fe20000004100 */
[----:B------:R-:W-:Y:S01]  /*2a20*/  ISETP.GT.AND P1, PT, R222, 0x9, P0 ;  /* 0x00000009de00780c */ /* 0x000fe20000724270 */
[----:B--2---:R-:W-:Y:S01]  /*2a30*/  @P3 IMAD.MOV.U32 R122, RZ, RZ, R220 ;  /* 0x000000ffff7a3224 */ /* 0x004fe200078e00dc */
[----:B------:R-:W-:Y:S02]  /*2a40*/  BSSY B1, `(.L_x_45) ;  /* 0x0000009000017945 */ /* 0x000fe40003800000 */
[----:B------:R-:W-:-:S04]  /*2a50*/  FMUL R123, R123, R22 ;  /* 0x000000167b7b7220 */ /* 0x000fc80000400000 */
[----:B------:R-:W-:-:S05]  /*2a60*/  FFMA R123, R126, R23, R123 ;  /* 0x000000177e7b7223 */ /* 0x000fca000000007b */
[----:B------:R-:W-:-:S04]  /*2a70*/  F2FP.F16.F32.PACK_AB R123, RZ, R123 ;  /* 0x0000007bff7b723e */ /* 0x000fc800000000ff */
[----:B------:R-:W-:Y:S01]  /*2a80*/  PRMT R124, R123, 0x7610, R124 ;  /* 0x000076107b7c7816 */ /* 0x000fe2000000007c */
[----:B------:R-:W-:-:S05]  /*2a90*/  @P3 IMAD.MOV.U32 R123, RZ, RZ, R221 ;  /* 0x000000ffff7b3224 */ /* 0x000fca00078e00dd */
[----:B------:R2:W-:Y:S01]  /*2aa0*/  @P3 STG.E.U16 desc[UR36][R122.64+0x10], R124 ;  /* 0x0000107c7a003986 */ /* 0x0005e2000c101524 */
[----:B------:R-:W-:Y:S05]  /*2ab0*/  @!P1 BRA `(.L_x_46) ;  /* 0x0000000000049947 */ /* 0x000fea0003800000 */
[----:B------:R0:W5:Y:S02]  /*2ac0*/  LDG.E.LTC128B.U16 R223, desc[UR36][R120.64+0x12] ;  /* 0x0000122478df7981 */ /* 0x000164000c1e1520 */
.L_x_46:
[----:B------:R-:W-:Y:S05]  /*2ad0*/  BSYNC B1 ;  /* 0x0000000000017941 */ /* 0x000fea0003800000 */
.L_x_45:
[----:B--2--5:R-:W-:Y:S01]  /*2ae0*/  HADD2.F32 R123, -RZ, R223.H0_H0 ;  /* 0x200000dfff7b7230 */ /* 0x024fe20000004100 */
[----:B------:R-:W-:Y:S01]  /*2af0*/  ISETP.GT.AND P3, PT, R222, 0x10, P2 ;  /* 0x00000010de00780c */ /* 0x000fe20001764270 */
[----:B------:R-:W-:Y:S03]  /*2b00*/  BSSY B1, `(.L_x_47) ;  /* 0x000000a000017945 */ /* 0x000fe60003800000 */
[----:B------:R-:W-:Y:S01]  /*2b10*/  FMUL R122, R123, R22 ;  /* 0x000000167b7a7220 */ /* 0x000fe20000400000 */
[----:B------:R-:W-:-:S03]  /*2b20*/  @P1 IMAD.MOV.U32 R123, RZ, RZ, R221 ;  /* 0x000000ffff7b1224 */ /* 0x000fc600078e00dd */
[----:B------:R-:W-:-:S05]  /*2b30*/  FFMA R122, R127, R23, R122 ;  /* 0x000000177f7a7223 */ /* 0x000fca000000007a */
[----:B------:R-:W-:-:S04]  /*2b40*/  F2FP.F16.F32.PACK_AB R122, RZ, R122 ;  /* 0x0000007aff7a723e */ /* 0x000fc800000000ff */
[----:B------:R-:W-:Y:S01]  /*2b50*/  PRMT R124, R122, 0x7610, R124 ;  /* 0x000076107a7c7816 */ /* 0x000fe2000000007c */
[----:B------:R-:W-:-:S05]  /*2b60*/  @P1 IMAD.MOV.U32 R122, RZ, RZ, R220 ;  /* 0x000000ffff7a1224 */ /* 0x000fca00078e00dc */
[----:B------:R2:W-:Y:S01]  /*2b70*/  @P1 STG.E.U16 desc[UR36][R122.64+0x12], R124 ;  /* 0x0000127c7a001986 */ /* 0x0005e2000c101524 */
[----:B------:R-:W-:Y:S05]  /*2b80*/  @!P3 BRA `(.L_x_48) ;  /* 0x000000000004b947 */ /* 0x000fea0003800000 */
[----:B------:R0:W5:Y:S02]  /*2b90*/  LDG.E.LTC128B.U16 R223, desc[UR36][R4.64+0x20] ;  /* 0x0000202404df7981 */ /* 0x000164000c1e1520 */
.L_x_48:
[----:B------:R-:W-:Y:S05]  /*2ba0*/  BSYNC B1 ;  /* 0x0000000000017941 */ /* 0x000fea0003800000 */
.L_x_47:
        /* <DEDUP_REMOVED lines=9> */
.L_x_50:
[----:B------:R-:W-:Y:S05]  /*2c40*/  BSYNC B1 ;  /* 0x0000000000017941 */ /* 0x000fea0003800000 */
.L_x_49:
        /* <DEDUP_REMOVED lines=9> */
.L_x_52:
[----:B------:R-:W-:Y:S05]  /*2ce0*/  BSYNC B1 ;  /* 0x0000000000017941 */ /* 0x000fea0003800000 */
.L_x_51:
        /* <DEDUP_REMOVED lines=12> */
.L_x_54:
[----:B------:R-:W-:Y:S05]  /*2db0*/  BSYNC B1 ;  /* 0x0000000000017941 */ /* 0x000fea0003800000 */
.L_x_53:
        /* <DEDUP_REMOVED lines=12> */
.L_x_56:
[----:B------:R-:W-:Y:S05]  /*2e80*/  BSYNC B1 ;  /* 0x0000000000017941 */ /* 0x000fea0003800000 */
.L_x_55:
        /* <DEDUP_REMOVED lines=9> */
.L_x_58:
[----:B------:R-:W-:Y:S05]  /*2f20*/  BSYNC B1 ;  /* 0x0000000000017941 */ /* 0x000fea0003800000 */
.L_x_57:
        /* <DEDUP_REMOVED lines=9> */
.L_x_60:
[----:B------:R-:W-:Y:S05]  /*2fc0*/  BSYNC B1 ;  /* 0x0000000000017941 */ /* 0x000fea0003800000 */
.L_x_59:
        /* <DEDUP_REMOVED lines=12> */
.L_x_62:
[----:B------:R-:W-:Y:S05]  /*3090*/  BSYNC B1 ;  /* 0x0000000000017941 */ /* 0x000fea0003800000 */
.L_x_61:
        /* <DEDUP_REMOVED lines=12> */
.L_x_64:
[----:B------:R-:W-:Y:S05]  /*3160*/  BSYNC B1 ;  /* 0x0000000000017941 */ /* 0x000fea0003800000 */
.L_x_63:
        /* <DEDUP_REMOVED lines=9> */
.L_x_66:
[----:B------:R-:W-:Y:S05]  /*3200*/  BSYNC B1 ;  /* 0x0000000000017941 */ /* 0x000fea0003800000 */
.L_x_65:
        /* <DEDUP_REMOVED lines=9> */
.L_x_68:
[----:B------:R-:W-:Y:S05]  /*32a0*/  BSYNC B1 ;  /* 0x0000000000017941 */ /* 0x000fea0003800000 */
.L_x_67:
[----:B-----5:R-:W-:Y:S01]  /*32b0*/  HADD2.F32 R123, -RZ, R223.H0_H0 ;  /* 0x200000dfff7b7230 */ /* 0x020fe20000004100 */
[----:B--2---:R-:W-:Y:S01]  /*32c0*/  @P3 MOV R122, R220 ;  /* 0x000000dc007a3202 */ /* 0x004fe20000000f00 */
[----:B------:R-:W-:Y:S01]  /*32d0*/  BSSY B1, `(.L_x_69) ;  /* 0x000000a000017945 */ /* 0x000fe20003800000 */
[----:B------:R-:W-:Y:S02]  /*32e0*/  ISETP.GT.AND P1, PT, R222, 0x21, P0 ;  /* 0x00000021de00780c */ /* 0x000fe40000724270 */
        /* <DEDUP_REMOVED lines=8> */
.L_x_70:
[----:B------:R-:W-:Y:S05]  /*3370*/  BSYNC B1 ;  /* 0x0000000000017941 */ /* 0x000fea0003800000 */
.L_x_69:
        /* <DEDUP_REMOVED lines=12> */
.L_x_72:
[----:B------:R-:W-:Y:S05]  /*3440*/  BSYNC B1 ;  /* 0x0000000000017941 */ /* 0x000fea0003800000 */
.L_x_71:
        /* <DEDUP_REMOVED lines=9> */
.L_x_74:
[----:B------:R-:W-:Y:S05]  /*34e0*/  BSYNC B1 ;  /* 0x0000000000017941 */ /* 0x000fea0003800000 */
.L_x_73:
        /* <DEDUP_REMOVED lines=9> */
.L_x_76:
[----:B------:R-:W-:Y:S05]  /*3580*/  BSYNC B1 ;  /* 0x0000000000017941 */ /* 0x000fea0003800000 */
.L_x_75:
        /* <DEDUP_REMOVED lines=12> */
.L_x_78:
[----:B------:R-:W-:Y:S05]  /*3650*/  BSYNC B1 ;  /* 0x0000000000017941 */ /* 0x000fea0003800000 */
.L_x_77:
        /* <DEDUP_REMOVED lines=12> */
.L_x_80:
[----:B------:R-:W-:Y:S05]  /*3720*/  BSYNC B1 ;  /* 0x0000000000017941 */ /* 0x000fea0003800000 */
.L_x_79:
        /* <DEDUP_REMOVED lines=9> */
.L_x_82:
[----:B------:R-:W-:Y:S05]  /*37c0*/  BSYNC B1 ;  /* 0x0000000000017941 */ /* 0x000fea0003800000 */
.L_x_81:
        /* <DEDUP_REMOVED lines=9> */
.L_x_84:
[----:B------:R-:W-:Y:S05]  /*3860*/  BSYNC B1 ;  /* 0x0000000000017941 */ /* 0x000fea0003800000 */
.L_x_83:
        /* <DEDUP_REMOVED lines=12> */
.L_x_86:
[----:B------:R-:W-:Y:S05]  /*3930*/  BSYNC B1 ;  /* 0x0000000000017941 */ /* 0x000fea0003800000 */
.L_x_85:
        /* <DEDUP_REMOVED lines=12> */
.L_x_88:
[----:B------:R-:W-:Y:S05]  /*3a00*/  BSYNC B1 ;  /* 0x0000000000017941 */ /* 0x000fea0003800000 */
.L_x_87:
        /* <DEDUP_REMOVED lines=9> */
.L_x_90:
[----:B------:R-:W-:Y:S05]  /*3aa0*/  BSYNC B1 ;  /* 0x0000000000017941 */ /* 0x000fea0003800000 */
.L_x_89:
        /* <DEDUP_REMOVED lines=9> */
.L_x_92:
[----:B------:R-:W-:Y:S05]  /*3b40*/  BSYNC B1 ;  /* 0x0000000000017941 */ /* 0x000fea0003800000 */
.L_x_91:
        /* <DEDUP_REMOVED lines=12> */
.L_x_94:
[----:B------:R-:W-:Y:S05]  /*3c10*/  BSYNC B1 ;  /* 0x0000000000017941 */ /* 0x000fea0003800000 */
.L_x_93:
[----:B--2--5:R-:W-:Y:S01]  /*3c20*/  HADD2.F32 R123, -RZ, R223.H0_H0 ;  /* 0x200000dfff7b7230 */ /* 0x024fe20000004100 */
[----:B------:R-:W-:Y:S01]  /*3c30*/  ISETP.GT.AND P3, PT, R222, 0x40, P2 ;  /* 0x00000040de00780c */ /* 0x000fe20001764270 */
[----:B------:R-:W-:Y:S03]  /*3c40*/  BSSY B1, `(.L_x_95) ;  /* 0x000000a000017945 */ /* 0x000fe60003800000 */
[----:B------:R-:W-:Y:S01]  /*3c50*/  FMUL R122, R123, R22 ;  /* 0x000000167b7a7220 */ /* 0x000fe20000400000 */
[----:B------:R-:W-:-:S03]  /*3c60*/  @P1 IMAD.MOV.U32 R123, RZ, RZ, R221 ;  /* 0x000000ffff7b1224 */ /* 0x000fc600078e00dd */
[----:B------:R-:W-:-:S05]  /*3c70*/  FFMA R122, R151, R23, R122 ;  /* 0x00000017977a7223 */ /* 0x000fca000000007a */
[----:B------:R-:W-:-:S04]  /*3c80*/  F2FP.F16.F32.PACK_AB R122, RZ, R122 ;  /* 0x0000007aff7a723e */ /* 0x000fc800000000ff */
[----:B------:R-:W-:Y:S02]  /*3c90*/  PRMT R124, R122, 0x7610, R124 ;  /* 0x000076107a7c7816 */ /* 0x000fe4000000007c */
[----:B------:R-:W-:-:S05]  /*3ca0*/  @P1 MOV R122, R220 ;  /* 0x000000dc007a1202 */ /* 0x000fca0000000f00 */
[----:B------:R2:W-:Y:S01]  /*3cb0*/  @P1 STG.E.U16 desc[UR36][R122.64+0x72], R124 ;  /* 0x0000727c7a001986 */ /* 0x0005e2000c101524 */
[----:B------:R-:W-:Y:S05]  /*3cc0*/  @!P3 BRA `(.L_x_96) ;  /* 0x000000000004b947 */ /* 0x000fea0003800000 */
[----:B------:R0:W5:Y:S02]  /*3cd0*/  LDG.E.LTC128B.U16 R223, desc[UR36][R4.64+0x80] ;  /* 0x0000802404df7981 */ /* 0x000164000c1e1520 */
.L_x_96:
[----:B------:R-:W-:Y:S05]  /*3ce0*/  BSYNC B1 ;  /* 0x0000000000017941 */ /* 0x000fea0003800000 */
.L_x_95:
        /* <DEDUP_REMOVED lines=9> */
.L_x_98:
[----:B------:R-:W-:Y:S05]  /*3d80*/  BSYNC B1 ;  /* 0x0000000000017941 */ /* 0x000fea0003800000 */
.L_x_97:
        /* <DEDUP_REMOVED lines=9> */
.L_x_100:
[----:B------:R-:W-:Y:S05]  /*3e20*/  BSYNC B1 ;  /* 0x0000000000017941 */ /* 0x000fea0003800000 */
.L_x_99:
        /* <DEDUP_REMOVED lines=12> */
.L_x_102:
[----:B------:R-:W-:Y:S05]  /*3ef0*/  BSYNC B1 ;  /* 0x0000000000017941 */ /* 0x000fea0003800000 */
.L_x_101:
        /* <DEDUP_REMOVED lines=12> */
.L_x_104:
[----:B------:R-:W-:Y:S05]  /*3fc0*/  BSYNC B1 ;  /* 0x0000000000017941 */ /* 0x000fea0003800000 */
.L_x_103:
        /* <DEDUP_REMOVED lines=9> */
.L_x_106:
[----:B------:R-:W-:Y:S05]  /*4060*/  BSYNC B1 ;  /* 0x0000000000017941 */ /* 0x000fea0003800000 */
.L_x_105:
        /* <DEDUP_REMOVED lines=9> */
.L_x_108:
[----:B------:R-:W-:Y:S05]  /*4100*/  BSYNC B1 ;  /* 0x0000000000017941 */ /* 0x000fea0003800000 */
.L_x_107:
        /* <DEDUP_REMOVED lines=12> */
.L_x_110:
[----:B------:R-:W-:Y:S05]  /*41d0*/  BSYNC B1 ;  /* 0x0000000000017941 */ /* 0x000fea0003800000 */
.L_x_109:
        /* <DEDUP_REMOVED lines=12> */
.L_x_112:
[----:B------:R-:W-:Y:S05]  /*42a0*/  BSYNC B1 ;  /* 0x0000000000017941 */ /* 0x000fea0003800000 */
.L_x_111:
        /* <DEDUP_REMOVED lines=9> */
.L_x_114:
[----:B------:R-:W-:Y:S05]  /*4340*/  BSYNC B1 ;  /* 0x0000000000017941 */ /* 0x000fea0003800000 */
.L_x_113:
        /* <DEDUP_REMOVED lines=9> */
.L_x_116:
[----:B------:R-:W-:Y:S05]  /*43e0*/  BSYNC B1 ;  /* 0x0000000000017941 */ /* 0x000fea0003800000 */
.L_x_115:
        /* <DEDUP_REMOVED lines=12> */
.L_x_118:
[----:B------:R-:W-:Y:S05]  /*44b0*/  BSYNC B1 ;  /* 0x0000000000017941 */ /* 0x000fea0003800000 */
.L_x_117:
        /* <DEDUP_REMOVED lines=12> */
.L_x_120:
[----:B------:R-:W-:Y:S05]  /*4580*/  BSYNC B1 ;  /* 0x0000000000017941 */ /* 0x000fea0003800000 */
.L_x_119:
        /* <DEDUP_REMOVED lines=9> */
.L_x_122:
[----:B------:R-:W-:Y:S05]  /*4620*/  BSYNC B1 ;  /* 0x0000000000017941 */ /* 0x000fea0003800000 */
.L_x_121:
        /* <DEDUP_REMOVED lines=9> */
.L_x_124:
[----:B------:R-:W-:Y:S05]  /*46c0*/  BSYNC B1 ;  /* 0x0000000000017941 */ /* 0x000fea0003800000 */
.L_x_123:
        /* <DEDUP_REMOVED lines=12> */
.L_x_126:
[----:B------:R-:W-:Y:S05]  /*4790*/  BSYNC B1 ;  /* 0x0000000000017941 */ /* 0x000fea0003800000 */
.L_x_125:
        /* <DEDUP_REMOVED lines=12> */
.L_x_128:
[----:B------:R-:W-:Y:S05]  /*4860*/  BSYNC B1 ;  /* 0x0000000000017941 */ /* 0x000fea0003800000 */
.L_x_127:
        /* <DEDUP_REMOVED lines=9> */
.L_x_130:
[----:B------:R-:W-:Y:S05]  /*4900*/  BSYNC B1 ;  /* 0x0000000000017941 */ /* 0x000fea0003800000 */
.L_x_129:
        /* <DEDUP_REMOVED lines=9> */
.L_x_132:
[----:B------:R-:W-:Y:S05]  /*49a0*/  BSYNC B1 ;  /* 0x0000000000017941 */ /* 0x000fea0003800000 */
.L_x_131:
        /* <DEDUP_REMOVED lines=12> */
.L_x_134:
[----:B------:R-:W-:Y:S05]  /*4a70*/  BSYNC B1 ;  /* 0x0000000000017941 */ /* 0x000fea0003800000 */
.L_x_133:
        /* <DEDUP_REMOVED lines=12> */
.L_x_136:
[----:B------:R-:W-:Y:S05]  /*4b40*/  BSYNC B1 ;  /* 0x0000000000017941 */ /* 0x000fea0003800000 */
.L_x_135:
        /* <DEDUP_REMOVED lines=9> */
.L_x_138:
[----:B------:R-:W-:Y:S05]  /*4be0*/  BSYNC B1 ;  /* 0x0000000000017941 */ /* 0x000fea0003800000 */
.L_x_137:
        /* <DEDUP_REMOVED lines=9> */
.L_x_140:
[----:B------:R-:W-:Y:S05]  /*4c80*/  BSYNC B1 ;  /* 0x0000000000017941 */ /* 0x000fea0003800000 */
.L_x_139:
        /* <DEDUP_REMOVED lines=12> */
.L_x_142:
[----:B------:R-:W-:Y:S05]  /*4d50*/  BSYNC B1 ;  /* 0x0000000000017941 */ /* 0x000fea0003800000 */
.L_x_141:
        /* <DEDUP_REMOVED lines=12> */
.L_x_144:
[----:B------:R-:W-:Y:S05]  /*4e20*/  BSYNC B1 ;  /* 0x0000000000017941 */ /* 0x000fea0003800000 */
.L_x_143:
        /* <DEDUP_REMOVED lines=9> */
.L_x_146:
[----:B------:R-:W-:Y:S05]  /*4ec0*/  BSYNC B1 ;  /* 0x0000000000017941 */ /* 0x000fea0003800000 */
.L_x_145:
        /* <DEDUP_REMOVED lines=9> */
.L_x_148:
[----:B------:R-:W-:Y:S05]  /*4f60*/  BSYNC B1 ;  /* 0x0000000000017941 */ /* 0x000fea0003800000 */
.L_x_147:
        /* <DEDUP_REMOVED lines=12> */
.L_x_150:
[----:B------:R-:W-:Y:S05]  /*5030*/  BSYNC B1 ;  /* 0x0000000000017941 */ /* 0x000fea0003800000 */
.L_x_149:
        /* <DEDUP_REMOVED lines=12> */
.L_x_152:
[----:B------:R-:W-:Y:S05]  /*5100*/  BSYNC B1 ;  /* 0x0000000000017941 */ /* 0x000fea0003800000 */
.L_x_151:
        /* <DEDUP_REMOVED lines=9> */
.L_x_154:
[----:B------:R-:W-:Y:S05]  /*51a0*/  BSYNC B1 ;  /* 0x0000000000017941 */ /* 0x000fea0003800000 */
.L_x_153:
        /* <DEDUP_REMOVED lines=9> */
.L_x_156:
[----:B------:R-:W-:Y:S05]  /*5240*/  BSYNC B1 ;  /* 0x0000000000017941 */ /* 0x000fea0003800000 */
.L_x_155:
        /* <DEDUP_REMOVED lines=12> */
.L_x_158:
[----:B------:R-:W-:Y:S05]  /*5310*/  BSYNC B1 ;  /* 0x0000000000017941 */ /* 0x000fea0003800000 */
.L_x_157:
        /* <DEDUP_REMOVED lines=12> */
.L_x_160:
[----:B------:R-:W-:Y:S05]  /*53e0*/  BSYNC B1 ;  /* 0x0000000000017941 */ /* 0x000fea0003800000 */
.L_x_159:
        /* <DEDUP_REMOVED lines=9> */
.L_x_162:
[----:B------:R-:W-:Y:S05]  /*5480*/  BSYNC B1 ;  /* 0x0000000000017941 */ /* 0x000fea0003800000 */
.L_x_161:
        /* <DEDUP_REMOVED lines=9> */
.L_x_164:
[----:B------:R-:W-:Y:S05]  /*5520*/  BSYNC B1 ;  /* 0x0000000000017941 */ /* 0x000fea0003800000 */
.L_x_163:
        /* <DEDUP_REMOVED lines=12> */
.L_x_166:
[----:B------:R-:W-:Y:S05]  /*55f0*/  BSYNC B1 ;  /* 0x0000000000017941 */ /* 0x000fea0003800000 */
.L_x_165:
        /* <DEDUP_REMOVED lines=12> */
.L_x_168:
[----:B------:R-:W-:Y:S05]  /*56c0*/  BSYNC B1 ;  /* 0x0000000000017941 */ /* 0x000fea0003800000 */
.L_x_167:
        /* <DEDUP_REMOVED lines=9> */
.L_x_170:
[----:B------:R-:W-:Y:S05]  /*5760*/  BSYNC B1 ;  /* 0x0000000000017941 */ /* 0x000fea0003800000 */
.L_x_169:
        /* <DEDUP_REMOVED lines=9> */
.L_x_172:
[----:B------:R-:W-:Y:S05]  /*5800*/  BSYNC B1 ;  /* 0x0000000000017941 */ /* 0x000fea0003800000 */
.L_x_171:
        /* <DEDUP_REMOVED lines=12> */
.L_x_174:
[----:B------:R-:W-:Y:S05]  /*58d0*/  BSYNC B1 ;  /* 0x0000000000017941 */ /* 0x000fea0003800000 */
.L_x_173:
        /* <DEDUP_REMOVED lines=12> */
.L_x_176:
[----:B------:R-:W-:Y:S05]  /*59a0*/  BSYNC B1 ;  /* 0x0000000000017941 */ /* 0x000fea0003800000 */
.L_x_175:
        /* <DEDUP_REMOVED lines=9> */
.L_x_178:
[----:B------:R-:W-:Y:S05]  /*5a40*/  BSYNC B1 ;  /* 0x0000000000017941 */ /* 0x000fea0003800000 */
.L_x_177:
        /* <DEDUP_REMOVED lines=9> */
.L_x_180:
[----:B------:R-:W-:Y:S05]  /*5ae0*/  BSYNC B1 ;  /* 0x0000000000017941 */ /* 0x000fea0003800000 */
.L_x_179:
        /* <DEDUP_REMOVED lines=12> */
.L_x_182:
[----:B------:R-:W-:Y:S05]  /*5bb0*/  BSYNC B1 ;  /* 0x0000000000017941 */ /* 0x000fea0003800000 */
.L_x_181:
        /* <DEDUP_REMOVED lines=12> */
.L_x_184:
[----:B------:R-:W-:Y:S05]  /*5c80*/  BSYNC B1 ;  /* 0x0000000000017941 */ /* 0x000fea0003800000 */
.L_x_183:
        /* <DEDUP_REMOVED lines=9> */
.L_x_186:
[----:B------:R-:W-:Y:S05]  /*5d20*/  BSYNC B1 ;  /* 0x0000000000017941 */ /* 0x000fea0003800000 */
.L_x_185:
        /* <DEDUP_REMOVED lines=9> */
.L_x_188:
[----:B------:R-:W-:Y:S05]  /*5dc0*/  BSYNC B1 ;  /* 0x0000000000017941 */ /* 0x000fea0003800000 */
.L_x_187:
        /* <DEDUP_REMOVED lines=12> */
.L_x_190:
[----:B------:R-:W-:Y:S05]  /*5e90*/  BSYNC B1 ;  /* 0x0000000000017941 */ /* 0x000fea0003800000 */
.L_x_189:
        /* <DEDUP_REMOVED lines=12> */
.L_x_192:
[----:B------:R-:W-:Y:S05]  /*5f60*/  BSYNC B1 ;  /* 0x0000000000017941 */ /* 0x000fea0003800000 */
.L_x_191:
        /* <DEDUP_REMOVED lines=9> */
.L_x_194:
[----:B------:R-:W-:Y:S05]  /*6000*/  BSYNC B1 ;  /* 0x0000000000017941 */ /* 0x000fea0003800000 */
.L_x_193:
        /* <DEDUP_REMOVED lines=9> */
.L_x_196:
[----:B------:R-:W-:Y:S05]  /*60a0*/  BSYNC B1 ;  /* 0x0000000000017941 */ /* 0x000fea0003800000 */
.L_x_195:
        /* <DEDUP_REMOVED lines=12> */
.L_x_198:
[----:B------:R-:W-:Y:S05]  /*6170*/  BSYNC B1 ;  /* 0x0000000000017941 */ /* 0x000fea0003800000 */
.L_x_197:
        /* <DEDUP_REMOVED lines=12> */
.L_x_200:
[----:B------:R-:W-:Y:S05]  /*6240*/  BSYNC B1 ;  /* 0x0000000000017941 */ /* 0x000fea0003800000 */
.L_x_199:
        /* <DEDUP_REMOVED lines=9> */
.L_x_202:
[----:B------:R-:W-:Y:S05]  /*62e0*/  BSYNC B1 ;  /* 0x0000000000017941 */ /* 0x000fea0003800000 */
.L_x_201:
        /* <DEDUP_REMOVED lines=9> */
.L_x_204:
[----:B------:R-:W-:Y:S05]  /*6380*/  BSYNC B1 ;  /* 0x0000000000017941 */ /* 0x000fea0003800000 */
.L_x_203:
        /* <DEDUP_REMOVED lines=12> */
.L_x_206:
[----:B------:R-:W-:Y:S05]  /*6450*/  BSYNC B1 ;  /* 0x0000000000017941 */ /* 0x000fea0003800000 */
.L_x_205:
        /* <DEDUP_REMOVED lines=12> */
.L_x_208:
[----:B------:R-:W-:Y:S05]  /*6520*/  BSYNC B1 ;  /* 0x0000000000017941 */ /* 0x000fea0003800000 */
.L_x_207:
        /* <DEDUP_REMOVED lines=9> */
.L_x_210:
[----:B------:R-:W-:Y:S05]  /*65c0*/  BSYNC B1 ;  /* 0x0000000000017941 */ /* 0x000fea0003800000 */
.L_x_209:
        /* <DEDUP_REMOVED lines=9> */
.L_x_212:
[----:B------:R-:W-:Y:S05]  /*6660*/  BSYNC B1 ;  /* 0x0000000000017941 */ /* 0x000fea0003800000 */
.L_x_211:
        /* <DEDUP_REMOVED lines=12> */
.L_x_214:
[----:B------:R-:W-:Y:S05]  /*6730*/  BSYNC B1 ;  /* 0x0000000000017941 */ /* 0x000fea0003800000 */
.L_x_213:
        /* <DEDUP_REMOVED lines=12> */
.L_x_216:
[----:B------:R-:W-:Y:S05]  /*6800*/  BSYNC B1 ;  /* 0x0000000000017941 */ /* 0x000fea0003800000 */
.L_x_215:
        /* <DEDUP_REMOVED lines=9> */
.L_x_218:
[----:B------:R-:W-:Y:S05]  /*68a0*/  BSYNC B1 ;  /* 0x0000000000017941 */ /* 0x000fea0003800000 */
.L_x_217:
[----:B0--345:R-:W-:Y:S01]  /*68b0*/  HADD2.F32 R5, -RZ, R223.H0_H0 ;  /* 0x200000dfff057230 */ /* 0x039fe20000004100 */
        /* <DEDUP_REMOVED lines=11> */
.L_x_220:
[----:B------:R-:W-:Y:S05]  /*6970*/  BSYNC B1 ;  /* 0x0000000000017941 */ /* 0x000fea0003800000 */
.L_x_219:
[----:B0----5:R-:W-:Y:S01]  /*6980*/  HADD2.F32 R5, -RZ, R223.H0_H0 ;  /* 0x200000dfff057230 */ /* 0x021fe20000004100 */
[----:B------:R-:W-:Y:S01]  /*6990*/  ISETP.GT.AND P1, PT, R222, 0xb9, P0 ;  /* 0x000000b9de00780c */ /* 0x000fe20000724270 */
[----:B------:R-:W-:Y:S01]  /*69a0*/  @P3 IMAD.MOV.U32 R4, RZ, RZ, R220 ;  /* 0x000000ffff043224 */ /* 0x000fe200078e00dc */
[----:B------:R-:W-:Y:S01]  /*69b0*/  IADD3 R125, P0, R3, 0x80, RZ ;  /* 0x00000080037d7810 */ /* 0x000fe20007f1e0ff */
[----:B------:R-:W-:Y:S01]  /*69c0*/  BSSY B1, `(.L_x_221) ;  /* 0x0000009000017945 */ /* 0x000fe20003800000 */
        /* <DEDUP_REMOVED lines=8> */
.L_x_222:
[----:B------:R-:W-:Y:S05]  /*6a50*/  BSYNC B1 ;  /* 0x0000000000017941 */ /* 0x000fea0003800000 */
.L_x_221:
[----:B0----5:R-:W-:Y:S01]  /*6a60*/  HADD2.F32 R3, -RZ, R223.H0_H0 ;  /* 0x200000dfff037230 */ /* 0x021fe20000004100 */
[----:B------:R-:W-:Y:S01]  /*6a70*/  BSSY B1, `(.L_x_223) ;  /* 0x0000011000017945 */ /* 0x000fe20003800000 */
[----:B------:R-:W-:Y:S01]  /*6a80*/  IMAD.X R5, RZ, RZ, UR7, P0 ;  /* 0x00000007ff057e24 */ /* 0x000fe200080e06ff */
[----:B------:R-:W-:Y:S02]  /*6a90*/  ISETP.GT.AND P0, PT, R0, 0x80, PT ;  /* 0x000000800000780c */ /* 0x000fe40003f04270 */
[----:B------:R-:W-:Y:S01]  /*6aa0*/  FMUL R4, R3, R22 ;  /* 0x0000001603047220 */ /* 0x000fe20000400000 */
[----:B-1-34-:R-:W-:Y:S01]  /*6ab0*/  IMAD R120, R5, R14, RZ ;  /* 0x0000000e05787224 */ /* 0x01afe200078e02ff */
[----:B------:R-:W-:Y:S02]  /*6ac0*/  ISETP.GT.AND P4, PT, R222, RZ, P0 ;  /* 0x000000ffde00720c */ /* 0x000fe40000784270 */
[----:B------:R-:W-:Y:S01]  /*6ad0*/  FFMA R215, R215, R23, R4 ;  /* 0x00000017d7d77223 */ /* 0x000fe20000000004 */
[----:B--2---:R-:W-:-:S02]  /*6ae0*/  IMAD R123, R125, R15, R120 ;  /* 0x0000000f7d7b7224 */ /* 0x004fc400078e0278 */
[----:B------:R-:W-:Y:S02]  /*6af0*/  IMAD.WIDE.U32 R4, R125, R14, R8 ;  /* 0x0000000e7d047225 */ /* 0x000fe400078e0008 */
[----:B------:R-:W-:Y:S02]  /*6b00*/  F2FP.F16.F32.PACK_AB R215, RZ, R215 ;  /* 0x000000d7ffd7723e */ /* 0x000fe400000000ff */
[----:B------:R-:W-:Y:S01]  /*6b10*/  IMAD.IADD R3, R5, 0x1, R123 ;  /* 0x0000000105037824 */ /* 0x000fe200078e027b */
[C---:B------:R-:W-:Y:S02]  /*6b20*/  LEA R120, P2, R4.reuse, R12, 0x1 ;  /* 0x0000000c04787211 */ /* 0x040fe400078408ff */
[----:B------:R0:W-:Y:S02]  /*6b30*/  @P1 STG.E.U16 desc[UR36][R220.64+0x172], R215 ;  /* 0x000172d7dc001986 */ /* 0x0001e4000c101524 */
[----:B------:R-:W-:Y:S01]  /*6b40*/  LEA.HI.X R121, R4, R13, R3, 0x1, P2 ;  /* 0x0000000d04797211 */ /* 0x000fe200010f0c03 */
[----:B------:R-:W-:Y:S01]  /*6b50*/  IMAD.WIDE.U32 R4, R125, R14, R216 ;  /* 0x0000000e7d047225 */ /* 0x000fe200078e00d8 */
[----:B------:R-:W-:Y:S07]  /*6b60*/  @!P4 BRA `(.L_x_224) ;  /* 0x000000000004c947 */ /* 0x000fee0003800000 */
[----:B------:R1:W5:Y:S02]  /*6b70*/  LDG.E.LTC128B.U16 R223, desc[UR36][R120.64] ;  /* 0x0000002478df7981 */ /* 0x000364000c1e1520 */
.L_x_224:
[----:B------:R-:W-:Y:S05]  /*6b80*/  BSYNC B1 ;  /* 0x0000000000017941 */ /* 0x000fea0003800000 */
.L_x_223:
[----:B-----5:R-:W-:Y:S01]  /*6b90*/  HADD2.F32 R3, -RZ, R223.H0_H0 ;  /* 0x200000dfff037230 */ /* 0x020fe20000004100 */
[----:B------:R-:W-:Y:S01]  /*6ba0*/  ISETP.GT.AND P2, PT, R222, 0x1, P0 ;  /* 0x00000001de00780c */ /* 0x000fe20000744270 */
[----:B------:R-:W-:Y:S01]  /*6bb0*/  IMAD.IADD R5, R123, 0x1, R5 ;  /* 0x000000017b057824 */ /* 0x000fe200078e0205 */
[----:B------:R-:W-:Y:S01]  /*6bc0*/  BSSY B1, `(.L_x_225) ;  /* 0x0000010000017945 */ /* 0x000fe20003800000 */
[----:B------:R-:W-:Y:S02]  /*6bd0*/  IMAD.U32 R15, RZ, RZ, UR8 ;  /* 0x00000008ff0f7e24 */ /* 0x000fe4000f8e00ff */
[----:B------:R-:W-:Y:S01]  /*6be0*/  FMUL R3, R3, R22 ;  /* 0x0000001603037220 */ /* 0x000fe20000400000 */
[----:B-1----:R-:W-:Y:S01]  /*6bf0*/  IMAD.WIDE.U32 R120, R20, UR43, R4 ;  /* 0x0000002b14787c25 */ /* 0x002fe2000f8e0004 */
[----:B------:R-:W-:-:S03]  /*6c00*/  MOV R5, UR8 ;  /* 0x0000000800057c02 */ /* 0x000fc60008000f00 */
[----:B------:R-:W-:Y:S01]  /*6c10*/  FFMA R3, R24, R23, R3 ;  /* 0x0000001718037223 */ /* 0x000fe20000000003 */
[----:B------:R-:W-:Y:S01]  /*6c20*/  IMAD.U32 R24, RZ, RZ, UR9 ;  /* 0x00000009ff187e24 */ /* 0x000fe2000f8e00ff */
[----:B------:R-:W-:Y:S01]  /*6c30*/  LEA R4, P1, R15, R6, 0x8 ;  /* 0x000000060f047211 */ /* 0x000fe200078240ff */
[----:B------:R-:W-:Y:S01]  /*6c40*/  IMAD.IADD R15, R21, 0x1, R121 ;  /* 0x00000001150f7824 */ /* 0x000fe200078e0279 */
[C---:B------:R-:W-:Y:S02]  /*6c50*/  LEA R6, P3, R120.reuse, R12, 0x1 ;  /* 0x0000000c78067211 */ /* 0x040fe400078608ff */
[----:B------:R-:W-:Y:S02]  /*6c60*/  F2FP.F16.F32.PACK_AB R3, RZ, R3 ;  /* 0x00000003ff03723e */ /* 0x000fe400000000ff */
[----:B------:R-:W-:Y:S02]  /*6c70*/  LEA.HI.X R5, R5, R7, R24, 0x8, P1 ;  /* 0x0000000705057211 */ /* 0x000fe400008f4418 */
[----:B------:R-:W-:-:S03]  /*6c80*/  LEA.HI.X R7, R120, R13, R15, 0x1, P3 ;  /* 0x0000000d78077211 */ /* 0x000fc600018f0c0f */
[----:B------:R1:W-:Y:S01]  /*6c90*/  @P4 STG.E.U16 desc[UR36][R4.64], R3 ;  /* 0x0000000304004986 */ /* 0x0003e2000c101524 */
[----:B------:R-:W-:Y:S05]  /*6ca0*/  @!P2 BRA `(.L_x_226) ;  /* 0x000000000004a947 */ /* 0x000fea0003800000 */
[----:B------:R2:W5:Y:S02]  /*6cb0*/  LDG.E.LTC128B.U16 R223, desc[UR36][R6.64+0x2] ;  /* 0x0000022406df7981 */ /* 0x000564000c1e1520 */
.L_x_226:
[----:B------:R-:W-:Y:S05]  /*6cc0*/  BSYNC B1 ;  /* 0x0000000000017941 */ /* 0x000fea0003800000 */
.L_x_225:
[----:B-1---5:R-:W-:Y:S01]  /*6cd0*/  HADD2.F32 R3, -RZ, R223.H0_H0 ;  /* 0x200000dfff037230 */ /* 0x022fe20000004100 */
[----:B------:R-:W-:Y:S01]  /*6ce0*/  ISETP.GT.AND P1, PT, R0, 0x88, PT ;  /* 0x000000880000780c */ /* 0x000fe20003f24270 */
[----:B------:R-:W-:Y:S01]  /*6cf0*/  IMAD.WIDE.U32 R14, R125, R14, R218 ;  /* 0x0000000e7d0e7225 */ /* 0x000fe200078e00da */
[----:B------:R-:W-:Y:S03]  /*6d00*/  BSSY B1, `(.L_x_227) ;  /* 0x000000e000017945 */ /* 0x000fe60003800000 */
[----:B------:R-:W-:Y:S01]  /*6d10*/  FMUL R8, R3, R22 ;  /* 0x0000001603087220 */ /* 0x000fe20000400000 */
[----:B------:R-:W-:Y:S01]  /*6d20*/  ISETP.GT.AND P3, PT, R222, RZ, P1 ;  /* 0x000000ffde00720c */ /* 0x000fe20000f64270 */
[----:B------:R-:W-:Y:S01]  /*6d30*/  IMAD.IADD R123, R123, 0x1, R15 ;  /* 0x000000017b7b7824 */ /* 0x000fe200078e020f */
[-C--:B------:R-:W-:Y:S01]  /*6d40*/  IADD3 R11, P4, R10, R14.reuse, RZ ;  /* 0x0000000e0a0b7210 */ /* 0x080fe20007f9e0ff */
[----:B------:R-:W-:Y:S01]  /*6d50*/  FFMA R8, R25, R23, R8 ;  /* 0x0000001719087223 */ /* 0x000fe20000000008 */
[----:B------:R-:W-:-:S03]  /*6d60*/  IADD3 R10, P5, R216, R14, RZ ;  /* 0x0000000ed80a7210 */ /* 0x000fc60007fbe0ff */
[----:B------:R-:W-:Y:S01]  /*6d70*/  IMAD.X R0, R123, 0x1, R9, P4 ;  /* 0x000000017b007824 */ /* 0x000fe200020e0609 */
[----:B------:R-:W-:Y:S02]  /*6d80*/  F2FP.F16.F32.PACK_AB R3, RZ, R8 ;  /* 0x00000008ff03723e */ /* 0x000fe400000000ff */
[----:B------:R-:W-:-:S03]  /*6d90*/  LEA R8, P4, R11, R12, 0x1 ;  /* 0x0000000c0b087211 */ /* 0x000fc600078808ff */
[----:B------:R1:W-:Y:S01]  /*6da0*/  @P2 STG.E.U16 desc[UR36][R4.64+0x2], R3 ;  /* 0x0000020304002986 */ /* 0x0003e2000c101524 */
[----:B------:R-:W-:Y:S01]  /*6db0*/  LEA.HI.X R9, R11, R13, R0, 0x1, P4 ;  /* 0x0000000d0b097211 */ /* 0x000fe200020f0c00 */
[----:B------:R-:W-:Y:S08]  /*6dc0*/  @!P3 BRA `(.L_x_228) ;  /* 0x000000000004b947 */ /* 0x000ff00003800000 */
[----:B------:R3:W5:Y:S02]  /*6dd0*/  LDG.E.LTC128B.U16 R223, desc[UR36][R8.64] ;  /* 0x0000002408df7981 */ /* 0x000764000c1e1520 */
.L_x_228:
[----:B------:R-:W-:Y:S05]  /*6de0*/  BSYNC B1 ;  /* 0x0000000000017941 */ /* 0x000fea0003800000 */
.L_x_227:
[----:B-1---5:R-:W-:Y:S01]  /*6df0*/  HADD2.F32 R3, -RZ, R223.H0_H0 ;  /* 0x200000dfff037230 */ /* 0x022fe20000004100 */
[----:B---3--:R-:W-:Y:S01]  /*6e00*/  IADD3 R8, P2, R4, R225, RZ ;  /* 0x000000e104087210 */ /* 0x008fe20007f5e0ff */
[----:B------:R-:W-:Y:S01]  /*6e10*/  IMAD.X R11, R217, 0x1, R123, P5 ;  /* 0x00000001d90b7824 */ /* 0x000fe200028e067b */
[----:B------:R-:W-:Y:S01]  /*6e20*/  ISETP.GT.AND P5, PT, R222, 0x1, P1 ;  /* 0x00000001de00780c */ /* 0x000fe20000fa4270 */
[----:B------:R-:W-:Y:S01]  /*6e30*/  BSSY B1, `(.L_x_229) ;  /* 0x000000c000017945 */ /* 0x000fe20003800000 */
[----:B------:R-:W-:Y:S01]  /*6e40*/  FMUL R3, R3, R22 ;  /* 0x0000001603037220 */ /* 0x000fe20000400000 */
[----:B------:R-:W-:Y:S02]  /*6e50*/  IMAD.X R9, R5, 0x1, R227, P2 ;  /* 0x0000000105097824 */ /* 0x000fe400010e06e3 */
[----:B------:R-:W-:-:S04]  /*6e60*/  IMAD.WIDE.U32 R10, R20, UR43, R10 ;  /* 0x0000002b140a7c25 */ /* 0x000fc8000f8e000a */
[----:B------:R-:W-:Y:S01]  /*6e70*/  FFMA R3, R26, R23, R3 ;  /* 0x000000171a037223 */ /* 0x000fe20000000003 */
[----:B------:R-:W-:Y:S01]  /*6e80*/  IMAD.IADD R21, R21, 0x1, R11 ;  /* 0x0000000115157824 */ /* 0x000fe200078e020b */
[----:B------:R-:W-:-:S03]  /*6e90*/  LEA R12, P4, R10, R12, 0x1 ;  /* 0x0000000c0a0c7211 */ /* 0x000fc600078808ff */
[----:B------:R-:W-:Y:S02]  /*6ea0*/  F2FP.F16.F32.PACK_AB R3, RZ, R3 ;  /* 0x00000003ff03723e */ /* 0x000fe400000000ff */
[----:B------:R-:W-:-:S03]  /*6eb0*/  LEA.HI.X R13, R10, R13, R21, 0x1, P4 ;  /* 0x0000000d0a0d7211 */ /* 0x000fc600020f0c15 */
[----:B------:R1:W-:Y:S01]  /*6ec0*/  @P3 STG.E.U16 desc[UR36][R8.64], R3 ;  /* 0x0000000308003986 */ /* 0x0003e2000c101524 */
[----:B------:R-:W-:Y:S05]  /*6ed0*/  @!P5 BRA `(.L_x_230) ;  /* 0x000000000004d947 */ /* 0x000fea0003800000 */
[----:B------:R3:W5:Y:S02]  /*6ee0*/  LDG.E.LTC128B.U16 R223, desc[UR36][R12.64+0x2] ;  /* 0x000002240cdf7981 */ /* 0x000764000c1e1520 */
.L_x_230:
[----:B------:R-:W-:Y:S05]  /*6ef0*/  BSYNC B1 ;  /* 0x0000000000017941 */ /* 0x000fea0003800000 */
.L_x_229:
[----:B-1---5:R-:W-:Y:S01]  /*6f00*/  HADD2.F32 R3, -RZ, R223.H0_H0 ;  /* 0x200000dfff037230 */ /* 0x022fe20000004100 */
        /* <DEDUP_REMOVED lines=8> */
.L_x_232:
[----:B------:R-:W-:Y:S05]  /*6f90*/  BSYNC B1 ;  /* 0x0000000000017941 */ /* 0x000fea0003800000 */
.L_x_231:
[----:B-----5:R-:W-:Y:S01]  /*6fa0*/  HADD2.F32 R3, -RZ, R223.H0_H0 ;  /* 0x200000dfff037230 */ /* 0x020fe20000004100 */
        /* <DEDUP_REMOVED lines=8> */
.L_x_234:
[----:B------:R-:W-:Y:S05]  /*7030*/  BSYNC B1 ;  /* 0x0000000000017941 */ /* 0x000fea0003800000 */
.L_x_233:
[----:B0----5:R-:W-:Y:S01]  /*7040*/  HADD2.F32 R3, -RZ, R223.H0_H0 ;  /* 0x200000dfff037230 */ /* 0x021fe20000004100 */
[----:B------:R-:W-:Y:S01]  /*7050*/  ISETP.GT.AND P2, PT, R222, 0x8, P1 ;  /* 0x00000008de00780c */ /* 0x000fe20000f44270 */
[----:B------:R-:W-:Y:S03]  /*7060*/  BSSY B1, `(.L_x_235) ;  /* 0x0000007000017945 */ /* 0x000fe60003800000 */
[----:B-1----:R-:W-:-:S04]  /*7070*/  FMUL R0, R3, R22 ;  /* 0x0000001603007220 */ /* 0x002fc80000400000 */
[----:B------:R-:W-:-:S05]  /*7080*/  FFMA R0, R29, R23, R0 ;  /* 0x000000171d007223 */ /* 0x000fca0000000000 */
[----:B------:R-:W-:-:S05]  /*7090*/  F2FP.F16.F32.PACK_AB R0, RZ, R0 ;  /* 0x00000000ff00723e */ /* 0x000fca00000000ff */
[----:B------:R0:W-:Y:S01]  /*70a0*/  @P3 STG.E.U16 desc[UR36][R4.64+0x12], R0 ;  /* 0x0000120004003986 */ /* 0x0001e2000c101524 */
[----:B------:R-:W-:Y:S05]  /*70b0*/  @!P2 BRA `(.L_x_236) ;  /* 0x000000000004a947 */ /* 0x000fea0003800000 */
[----:B------:R1:W5:Y:S02]  /*70c0*/  LDG.E.LTC128B.U16 R223, desc[UR36][R12.64+0x10] ;  /* 0x000010240cdf7981 */ /* 0x000364000c1e1520 */
.L_x_236:
[----:B------:R-:W-:Y:S05]  /*70d0*/  BSYNC B1 ;  /* 0x0000000000017941 */ /* 0x000fea0003800000 */
.L_x_235:
        /* <DEDUP_REMOVED lines=9> */
.L_x_238:
[----:B------:R-:W-:Y:S05]  /*7170*/  BSYNC B1 ;  /* 0x0000000000017941 */ /* 0x000fea0003800000 */
.L_x_237:
[----:B0----5:R-:W-:Y:S01]  /*7180*/  HADD2.F32 R3, -RZ, R223.H0_H0 ;  /* 0x200000dfff037230 */ /* 0x021fe20000004100 */
        /* <DEDUP_REMOVED lines=8> */
.L_x_240:
[----:B------:R-:W-:Y:S05]  /*7210*/  BSYNC B1 ;  /* 0x0000000000017941 */ /* 0x000fea0003800000 */
.L_x_239:
        /* <DEDUP_REMOVED lines=9> */
.L_x_242:
[----:B------:R-:W-:Y:S05]  /*72b0*/  BSYNC B1 ;  /* 0x0000000000017941 */ /* 0x000fea0003800000 */
.L_x_241:
        /* <DEDUP_REMOVED lines=9> */
.L_x_244:
[----:B------:R-:W-:Y:S05]  /*7350*/  BSYNC B1 ;  /* 0x0000000000017941 */ /* 0x000fea0003800000 */
.L_x_243:
        /* <DEDUP_REMOVED lines=9> */
.L_x_246:
[----:B------:R-:W-:Y:S05]  /*73f0*/  BSYNC B1 ;  /* 0x0000000000017941 */ /* 0x000fea0003800000 */
.L_x_245:
        /* <DEDUP_REMOVED lines=9> */
.L_x_248:
[----:B------:R-:W-:Y:S05]  /*7490*/  BSYNC B1 ;  /* 0x0000000000017941 */ /* 0x000fea0003800000 */
.L_x_247:
        /* <DEDUP_REMOVED lines=9> */
.L_x_250:
[----:B------:R-:W-:Y:S05]  /*7530*/  BSYNC B1 ;  /* 0x0000000000017941 */ /* 0x000fea0003800000 */
.L_x_249:
        /* <DEDUP_REMOVED lines=9> */
.L_x_252:
[----:B------:R-:W-:Y:S05]  /*75d0*/  BSYNC B1 ;  /* 0x0000000000017941 */ /* 0x000fea0003800000 */
.L_x_251:
        /* <DEDUP_REMOVED lines=9> */
.L_x_254:
[----:B------:R-:W-:Y:S05]  /*7670*/  BSYNC B1 ;  /* 0x0000000000017941 */ /* 0x000fea0003800000 */
.L_x_253:
        /* <DEDUP_REMOVED lines=9> */
.L_x_256:
[----:B------:R-:W-:Y:S05]  /*7710*/  BSYNC B1 ;  /* 0x0000000000017941 */ /* 0x000fea0003800000 */
.L_x_255:
        /* <DEDUP_REMOVED lines=9> */
.L_x_258:
[----:B------:R-:W-:Y:S05]  /*77b0*/  BSYNC B1 ;  /* 0x0000000000017941 */ /* 0x000fea0003800000 */
.L_x_257:
        /* <DEDUP_REMOVED lines=9> */
.L_x_260:
[----:B------:R-:W-:Y:S05]  /*7850*/  BSYNC B1 ;  /* 0x0000000000017941 */ /* 0x000fea0003800000 */
.L_x_259:
        /* <DEDUP_REMOVED lines=9> */
.L_x_262:
[----:B------:R-:W-:Y:S05]  /*78f0*/  BSYNC B1 ;  /* 0x0000000000017941 */ /* 0x000fea0003800000 */
.L_x_261:
        /* <DEDUP_REMOVED lines=9> */
.L_x_264:
[----:B------:R-:W-:Y:S05]  /*7990*/  BSYNC B1 ;  /* 0x0000000000017941 */ /* 0x000fea0003800000 */
.L_x_263:
        /* <DEDUP_REMOVED lines=9> */
.L_x_266:
[----:B------:R-:W-:Y:S05]  /*7a30*/  BSYNC B1 ;  /* 0x0000000000017941 */ /* 0x000fea0003800000 */
.L_x_265:
        /* <DEDUP_REMOVED lines=9> */
.L_x_268:
[----:B------:R-:W-:Y:S05]  /*7ad0*/  BSYNC B1 ;  /* 0x0000000000017941 */ /* 0x000fea0003800000 */
.L_x_267:
        /* <DEDUP_REMOVED lines=9> */
.L_x_270:
[----:B------:R-:W-:Y:S05]  /*7b70*/  BSYNC B1 ;  /* 0x0000000000017941 */ /* 0x000fea0003800000 */
.L_x_269:
        /* <DEDUP_REMOVED lines=9> */
.L_x_272:
[----:B------:R-:W-:Y:S05]  /*7c10*/  BSYNC B1 ;  /* 0x0000000000017941 */ /* 0x000fea0003800000 */
.L_x_271:
        /* <DEDUP_REMOVED lines=9> */
.L_x_274:
[----:B------:R-:W-:Y:S05]  /*7cb0*/  BSYNC B1 ;  /* 0x0000000000017941 */ /* 0x000fea0003800000 */
.L_x_273:
        /* <DEDUP_REMOVED lines=9> */
.L_x_276:
[----:B------:R-:W-:Y:S05]  /*7d50*/  BSYNC B1 ;  /* 0x0000000000017941 */ /* 0x000fea0003800000 */
.L_x_275:
        /* <DEDUP_REMOVED lines=9> */
.L_x_278:
[----:B------:R-:W-:Y:S05]  /*7df0*/  BSYNC B1 ;  /* 0x0000000000017941 */ /* 0x000fea0003800000 */
.L_x_277:
        /* <DEDUP_REMOVED lines=9> */
.L_x_280:
[----:B------:R-:W-:Y:S05]  /*7e90*/  BSYNC B1 ;  /* 0x0000000000017941 */ /* 0x000fea0003800000 */
.L_x_279:
        /* <DEDUP_REMOVED lines=9> */
.L_x_282:
[----:B------:R-:W-:Y:S05]  /*7f30*/  BSYNC B1 ;  /* 0x0000000000017941 */ /* 0x000fea0003800000 */
.L_x_281:
        /* <DEDUP_REMOVED lines=9> */
.L_x_284:
[----:B------:R-:W-:Y:S05]  /*7fd0*/  BSYNC B1 ;  /* 0x0000000000017941 */ /* 0x000fea0003800000 */
.L_x_283:
        /* <DEDUP_REMOVED lines=9> */
.L_x_286:
[----:B------:R-:W-:Y:S05]  /*8070*/  BSYNC B1 ;  /* 0x0000000000017941 */ /* 0x000fea0003800000 */
.L_x_285:
        /* <DEDUP_REMOVED lines=9> */
.L_x_288:
[----:B------:R-:W-:Y:S05]  /*8110*/  BSYNC B1 ;  /* 0x0000000000017941 */ /* 0x000fea0003800000 */
.L_x_287:
        /* <DEDUP_REMOVED lines=9> */
.L_x_290:
[----:B------:R-:W-:Y:S05]  /*81b0*/  BSYNC B1 ;  /* 0x0000000000017941 */ /* 0x000fea0003800000 */
.L_x_289:
        /* <DEDUP_REMOVED lines=9> */
.L_x_292:
[----:B------:R-:W-:Y:S05]  /*8250*/  BSYNC B1 ;  /* 0x0000000000017941 */ /* 0x000fea0003800000 */
.L_x_291:
        /* <DEDUP_REMOVED lines=9> */
.L_x_294:
[----:B------:R-:W-:Y:S05]  /*82f0*/  BSYNC B1 ;  /* 0x0000000000017941 */ /* 0x000fea0003800000 */
.L_x_293:
        /* <DEDUP_REMOVED lines=9> */
.L_x_296:
[----:B------:R-:W-:Y:S05]  /*8390*/  BSYNC B1 ;  /* 0x0000000000017941 */ /* 0x000fea0003800000 */
.L_x_295:
        /* <DEDUP_REMOVED lines=9> */
.L_x_298:
[----:B------:R-:W-:Y:S05]  /*8430*/  BSYNC B1 ;  /* 0x0000000000017941 */ /* 0x000fea0003800000 */
.L_x_297:
        /* <DEDUP_REMOVED lines=9> */
.L_x_300:
[----:B------:R-:W-:Y:S05]  /*84d0*/  BSYNC B1 ;  /* 0x0000000000017941 */ /* 0x000fea0003800000 */
.L_x_299:
        /* <DEDUP_REMOVED lines=9> */
.L_x_302:
[----:B------:R-:W-:Y:S05]  /*8570*/  BSYNC B1 ;  /* 0x0000000000017941 */ /* 0x000fea0003800000 */
.L_x_301:
        /* <DEDUP_REMOVED lines=9> */
.L_x_304:
[----:B------:R-:W-:Y:S05]  /*8610*/  BSYNC B1 ;  /* 0x0000000000017941 */ /* 0x000fea0003800000 */
.L_x_303:
        /* <DEDUP_REMOVED lines=9> */
.L_x_306:
[----:B------:R-:W-:Y:S05]  /*86b0*/  BSYNC B1 ;  /* 0x0000000000017941 */ /* 0x000fea0003800000 */
.L_x_305:
        /* <DEDUP_REMOVED lines=9> */
.L_x_308:
[----:B------:R-:W-:Y:S05]  /*8750*/  BSYNC B1 ;  /* 0x0000000000017941 */ /* 0x000fea0003800000 */
.L_x_307:
        /* <DEDUP_REMOVED lines=9> */
.L_x_310:
[----:B------:R-:W-:Y:S05]  /*87f0*/  BSYNC B1 ;  /* 0x0000000000017941 */ /* 0x000fea0003800000 */
.L_x_309:
        /* <DEDUP_REMOVED lines=9> */
.L_x_312:
[----:B------:R-:W-:Y:S05]  /*8890*/  BSYNC B1 ;  /* 0x0000000000017941 */ /* 0x000fea0003800000 */
.L_x_311:
        /* <DEDUP_REMOVED lines=9> */
.L_x_314:
[----:B------:R-:W-:Y:S05]  /*8930*/  BSYNC B1 ;  /* 0x0000000000017941 */ /* 0x000fea0003800000 */
.L_x_313:
        /* <DEDUP_REMOVED lines=9> */
.L_x_316:
[----:B------:R-:W-:Y:S05]  /*89d0*/  BSYNC B1 ;  /* 0x0000000000017941 */ /* 0x000fea0003800000 */
.L_x_315:
        /* <DEDUP_REMOVED lines=9> */
.L_x_318:
[----:B------:R-:W-:Y:S05]  /*8a70*/  BSYNC B1 ;  /* 0x0000000000017941 */ /* 0x000fea0003800000 */
.L_x_317:
        /* <DEDUP_REMOVED lines=9> */
.L_x_320:
[----:B------:R-:W-:Y:S05]  /*8b10*/  BSYNC B1 ;  /* 0x0000000000017941 */ /* 0x000fea0003800000 */
.L_x_319:
        /* <DEDUP_REMOVED lines=9> */
.L_x_322:
[----:B------:R-:W-:Y:S05]  /*8bb0*/  BSYNC B1 ;  /* 0x0000000000017941 */ /* 0x000fea0003800000 */
.L_x_321:
        /* <DEDUP_REMOVED lines=9> */
.L_x_324:
[----:B------:R-:W-:Y:S05]  /*8c50*/  BSYNC B1 ;  /* 0x0000000000017941 */ /* 0x000fea0003800000 */
.L_x_323:
        /* <DEDUP_REMOVED lines=9> */
.L_x_326:
[----:B------:R-:W-:Y:S05]  /*8cf0*/  BSYNC B1 ;  /* 0x0000000000017941 */ /* 0x000fea0003800000 */
.L_x_325:
        /* <DEDUP_REMOVED lines=9> */
.L_x_328:
[----:B------:R-:W-:Y:S05]  /*8d90*/  BSYNC B1 ;  /* 0x0000000000017941 */ /* 0x000fea0003800000 */
.L_x_327:
        /* <DEDUP_REMOVED lines=9> */
.L_x_330:
[----:B------:R-:W-:Y:S05]  /*8e30*/  BSYNC B1 ;  /* 0x0000000000017941 */ /* 0x000fea0003800000 */
.L_x_329:
        /* <DEDUP_REMOVED lines=9> */
.L_x_332:
[----:B------:R-:W-:Y:S05]  /*8ed0*/  BSYNC B1 ;  /* 0x0000000000017941 */ /* 0x000fea0003800000 */
.L_x_331:
        /* <DEDUP_REMOVED lines=9> */
.L_x_334:
[----:B------:R-:W-:Y:S05]  /*8f70*/  BSYNC B1 ;  /* 0x0000000000017941 */ /* 0x000fea0003800000 */
.L_x_333:
        /* <DEDUP_REMOVED lines=9> */
.L_x_336:
[----:B------:R-:W-:Y:S05]  /*9010*/  BSYNC B1 ;  /* 0x0000000000017941 */ /* 0x000fea0003800000 */
.L_x_335:
        /* <DEDUP_REMOVED lines=9> */
.L_x_338:
[----:B------:R-:W-:Y:S05]  /*90b0*/  BSYNC B1 ;  /* 0x0000000000017941 */ /* 0x000fea0003800000 */
.L_x_337:
        /* <DEDUP_REMOVED lines=9> */
.L_x_340:
[----:B------:R-:W-:Y:S05]  /*9150*/  BSYNC B1 ;  /* 0x0000000000017941 */ /* 0x000fea0003800000 */
.L_x_339:
        /* <DEDUP_REMOVED lines=9> */
.L_x_342:
[----:B------:R-:W-:Y:S05]  /*91f0*/  BSYNC B1 ;  /* 0x0000000000017941 */ /* 0x000fea0003800000 */
.L_x_341:
        /* <DEDUP_REMOVED lines=9> */
.L_x_344:
[----:B------:R-:W-:Y:S05]  /*9290*/  BSYNC B1 ;  /* 0x0000000000017941 */ /* 0x000fea0003800000 */
.L_x_343:
        /* <DEDUP_REMOVED lines=9> */
.L_x_346:
[----:B------:R-:W-:Y:S05]  /*9330*/  BSYNC B1 ;  /* 0x0000000000017941 */ /* 0x000fea0003800000 */
.L_x_345:
        /* <DEDUP_REMOVED lines=9> */
.L_x_348:
[----:B------:R-:W-:Y:S05]  /*93d0*/  BSYNC B1 ;  /* 0x0000000000017941 */ /* 0x000fea0003800000 */
.L_x_347:
        /* <DEDUP_REMOVED lines=9> */
.L_x_350:
[----:B------:R-:W-:Y:S05]  /*9470*/  BSYNC B1 ;  /* 0x0000000000017941 */ /* 0x000fea0003800000 */
.L_x_349:
        /* <DEDUP_REMOVED lines=9> */
.L_x_352:
[----:B------:R-:W-:Y:S05]  /*9510*/  BSYNC B1 ;  /* 0x0000000000017941 */ /* 0x000fea0003800000 */
.L_x_351:
        /* <DEDUP_REMOVED lines=9> */
.L_x_354:
[----:B------:R-:W-:Y:S05]  /*95b0*/  BSYNC B1 ;  /* 0x0000000000017941 */ /* 0x000fea0003800000 */
.L_x_353:
        /* <DEDUP_REMOVED lines=9> */
.L_x_356:
[----:B------:R-:W-:Y:S05]  /*9650*/  BSYNC B1 ;  /* 0x0000000000017941 */ /* 0x000fea0003800000 */
.L_x_355:
        /* <DEDUP_REMOVED lines=9> */
.L_x_358:
[----:B------:R-:W-:Y:S05]  /*96f0*/  BSYNC B1 ;  /* 0x0000000000017941 */ /* 0x000fea0003800000 */
.L_x_357:
        /* <DEDUP_REMOVED lines=9> */
.L_x_360:
[----:B------:R-:W-:Y:S05]  /*9790*/  BSYNC B1 ;  /* 0x0000000000017941 */ /* 0x000fea0003800000 */
.L_x_359:
        /* <DEDUP_REMOVED lines=9> */
.L_x_362:
[----:B------:R-:W-:Y:S05]  /*9830*/  BSYNC B1 ;  /* 0x0000000000017941 */ /* 0x000fea0003800000 */
.L_x_361:
        /* <DEDUP_REMOVED lines=9> */
.L_x_364:
[----:B------:R-:W-:Y:S05]  /*98d0*/  BSYNC B1 ;  /* 0x0000000000017941 */ /* 0x000fea0003800000 */
.L_x_363:
        /* <DEDUP_REMOVED lines=9> */
.L_x_366:
[----:B------:R-:W-:Y:S05]  /*9970*/  BSYNC B1 ;  /* 0x0000000000017941 */ /* 0x000fea0003800000 */
.L_x_365:
        /* <DEDUP_REMOVED lines=9> */
.L_x_368:
[----:B------:R-:W-:Y:S05]  /*9a10*/  BSYNC B1 ;  /* 0x0000000000017941 */ /* 0x000fea0003800000 */
.L_x_367:
        /* <DEDUP_REMOVED lines=9> */
.L_x_370:
[----:B------:R-:W-:Y:S05]  /*9ab0*/  BSYNC B1 ;  /* 0x0000000000017941 */ /* 0x000fea0003800000 */
.L_x_369:
        /* <DEDUP_REMOVED lines=9> */
.L_x_372:
[----:B------:R-:W-:Y:S05]  /*9b50*/  BSYNC B1 ;  /* 0x0000000000017941 */ /* 0x000fea0003800000 */
.L_x_371:
        /* <DEDUP_REMOVED lines=9> */
.L_x_374:
[----:B------:R-:W-:Y:S05]  /*9bf0*/  BSYNC B1 ;  /* 0x0000000000017941 */ /* 0x000fea0003800000 */
.L_x_373:
        /* <DEDUP_REMOVED lines=9> */
.L_x_376:
[----:B------:R-:W-:Y:S05]  /*9c90*/  BSYNC B1 ;  /* 0x0000000000017941 */ /* 0x000fea0003800000 */
.L_x_375:
        /* <DEDUP_REMOVED lines=9> */
.L_x_378:
[----:B------:R-:W-:Y:S05]  /*9d30*/  BSYNC B1 ;  /* 0x0000000000017941 */ /* 0x000fea0003800000 */
.L_x_377:
        /* <DEDUP_REMOVED lines=9> */
.L_x_380:
[----:B------:R-:W-:Y:S05]  /*9dd0*/  BSYNC B1 ;  /* 0x0000000000017941 */ /* 0x000fea0003800000 */
.L_x_379:
        /* <DEDUP_REMOVED lines=9> */
.L_x_382:
[----:B------:R-:W-:Y:S05]  /*9e70*/  BSYNC B1 ;  /* 0x0000000000017941 */ /* 0x000fea0003800000 */
.L_x_381:
        /* <DEDUP_REMOVED lines=9> */
.L_x_384:
[----:B------:R-:W-:Y:S05]  /*9f10*/  BSYNC B1 ;  /* 0x0000000000017941 */ /* 0x000fea0003800000 */
.L_x_383:
        /* <DEDUP_REMOVED lines=9> */
.L_x_386:
[----:B------:R-:W-:Y:S05]  /*9fb0*/  BSYNC B1 ;  /* 0x0000000000017941 */ /* 0x000fea0003800000 */
.L_x_385:
        /* <DEDUP_REMOVED lines=9> */
.L_x_388:
[----:B------:R-:W-:Y:S05]  /*a050*/  BSYNC B1 ;  /* 0x0000000000017941 */ /* 0x000fea0003800000 */
.L_x_387:
        /* <DEDUP_REMOVED lines=9> */
.L_x_390:
[----:B------:R-:W-:Y:S05]  /*a0f0*/  BSYNC B1 ;  /* 0x0000000000017941 */ /* 0x000fea0003800000 */
.L_x_389:
        /* <DEDUP_REMOVED lines=9> */
.L_x_392:
[----:B------:R-:W-:Y:S05]  /*a190*/  BSYNC B1 ;  /* 0x0000000000017941 */ /* 0x000fea0003800000 */
.L_x_391:
        /* <DEDUP_REMOVED lines=9> */
.L_x_394:
[----:B------:R-:W-:Y:S05]  /*a230*/  BSYNC B1 ;  /* 0x0000000000017941 */ /* 0x000fea0003800000 */
.L_x_393:
        /* <DEDUP_REMOVED lines=9> */
.L_x_396:
[----:B------:R-:W-:Y:S05]  /*a2d0*/  BSYNC B1 ;  /* 0x0000000000017941 */ /* 0x000fea0003800000 */
.L_x_395:
        /* <DEDUP_REMOVED lines=9> */
.L_x_398:
[----:B------:R-:W-:Y:S05]  /*a370*/  BSYNC B1 ;  /* 0x0000000000017941 */ /* 0x000fea0003800000 */
.L_x_397:
        /* <DEDUP_REMOVED lines=9> */
.L_x_400:
[----:B------:R-:W-:Y:S05]  /*a410*/  BSYNC B1 ;  /* 0x0000000000017941 */ /* 0x000fea0003800000 */
.L_x_399:
        /* <DEDUP_REMOVED lines=9> */
.L_x_402:
[----:B------:R-:W-:Y:S05]  /*a4b0*/  BSYNC B1 ;  /* 0x0000000000017941 */ /* 0x000fea0003800000 */
.L_x_401:
        /* <DEDUP_REMOVED lines=9> */
.L_x_404:
[----:B------:R-:W-:Y:S05]  /*a550*/  BSYNC B1 ;  /* 0x0000000000017941 */ /* 0x000fea0003800000 */
.L_x_403:
        /* <DEDUP_REMOVED lines=9> */
.L_x_406:
[----:B------:R-:W-:Y:S05]  /*a5f0*/  BSYNC B1 ;  /* 0x0000000000017941 */ /* 0x000fea0003800000 */
.L_x_405:
        /* <DEDUP_REMOVED lines=9> */
.L_x_408:
[----:B------:R-:W-:Y:S05]  /*a690*/  BSYNC B1 ;  /* 0x0000000000017941 */ /* 0x000fea0003800000 */
.L_x_407:
        /* <DEDUP_REMOVED lines=9> */
.L_x_410:
[----:B------:R-:W-:Y:S05]  /*a730*/  BSYNC B1 ;  /* 0x0000000000017941 */ /* 0x000fea0003800000 */
.L_x_409:
        /* <DEDUP_REMOVED lines=9> */
.L_x_412:
[----:B------:R-:W-:Y:S05]  /*a7d0*/  BSYNC B1 ;  /* 0x0000000000017941 */ /* 0x000fea0003800000 */
.L_x_411:
[----:B-----5:R-:W-:Y:S01]  /*a7e0*/  HADD2.F32 R3, -RZ, R223.H0_H0 ;  /* 0x200000dfff037230 */ /* 0x020fe20000004100 */
[----:B------:R-:W-:Y:S01]  /*a7f0*/  ISETP.GT.AND P1, PT, R222, 0xb9, P1 ;  /* 0x000000b9de00780c */ /* 0x000fe20000f24270 */
[----:B0-----:R-:W-:Y:S01]  /*a800*/  @P2 IMAD.MOV.U32 R4, RZ, RZ, R8 ;  /* 0x000000ffff042224 */ /* 0x001fe200078e0008 */
[----:B------:R-:W-:Y:S01]  /*a810*/  BSSY B1, `(.L_x_413) ;  /* 0x0000008000017945 */ /* 0x000fe20003800000 */
[----:B------:R-:W-:Y:S02]  /*a820*/  @P2 IMAD.MOV.U32 R5, RZ, RZ, R9 ;  /* 0x000000ffff052224 */ /* 0x000fe400078e0009 */
[----:B------:R-:W-:-:S04]  /*a830*/  FMUL R3, R3, R22 ;  /* 0x0000001603037220 */ /* 0x000fc80000400000 */
[----:B------:R-:W-:-:S05]  /*a840*/  FFMA R3, R118, R23, R3 ;  /* 0x0000001776037223 */ /* 0x000fca0000000003 */
[----:B------:R-:W-:-:S05]  /*a850*/  F2FP.F16.F32.PACK_AB R3, RZ, R3 ;  /* 0x00000003ff03723e */ /* 0x000fca00000000ff */
[----:B------:R0:W-:Y:S01]  /*a860*/  @P2 STG.E.U16 desc[UR36][R4.64+0x170], R3 ;  /* 0x0001700304002986 */ /* 0x0001e2000c101524 */
[----:B------:R-:W-:Y:S05]  /*a870*/  @!P1 BRA `(.L_x_414) ;  /* 0x0000000000049947 */ /* 0x000fea0003800000 */
[----:B------:R0:W5:Y:S02]  /*a880*/  LDG.E.LTC128B.U16 R223, desc[UR36][R12.64+0x172] ;  /* 0x000172240cdf7981 */ /* 0x000164000c1e1520 */
.L_x_414:
[----:B------:R-:W-:Y:S05]  /*a890*/  BSYNC B1 ;  /* 0x0000000000017941 */ /* 0x000fea0003800000 */
.L_x_413:
[----:B------:R-:W-:Y:S05]  /*a8a0*/  @!P1 BRA `(.L_x_415) ;  /* 0x0000003400d89947 */ /* 0x000fea0003800000 */
[----:B-----5:R-:W-:-:S05]  /*a8b0*/  HADD2.F32 R223, -RZ, R223.H0_H0 ;  /* 0x200000dfffdf7230 */ /* 0x020fca0000004100 */
[----:B------:R-:W-:-:S04]  /*a8c0*/  FMUL R0, R223, R22 ;  /* 0x00000016df007220 */ /* 0x000fc80000400000 */
[----:B------:R-:W-:-:S05]  /*a8d0*/  FFMA R0, R119, R23, R0 ;  /* 0x0000001777007223 */ /* 0x000fca0000000000 */
[----:B------:R-:W-:-:S05]  /*a8e0*/  F2FP.F16.F32.PACK_AB R0, RZ, R0 ;  /* 0x00000000ff00723e */ /* 0x000fca00000000ff */
[----:B------:R0:W-:Y:S01]  /*a8f0*/  STG.E.U16 desc[UR36][R8.64+0x172], R0 ;  /* 0x0001720008007986 */ /* 0x0001e2000c101524 */
[----:B------:R-:W-:Y:S05]  /*a900*/  BRA `(.L_x_415) ;  /* 0x0000003400c07947 */ /* 0x000fea0003800000 */
.L_x_34:
[----:B------:R-:W-:Y:S01]  /*a910*/  ULDC.64 UR4, c[0x0][0x5c0] ;  /* 0x0001700000047ab9 */ /* 0x000fe20000000a00 */
[-C--:B------:R-:W-:Y:S01]  /*a920*/  FMUL R120, R120, R23.reuse ;  /* 0x0000001778787220 */ /* 0x080fe20000400000 */
[----:B------:R-:W-:Y:S01]  /*a930*/  LEA R6, P0, R4, UR4, 0x1 ;  /* 0x0000000404067c11 */ /* 0x000fe2000f8008ff */
[-C--:B------:R-:W-:Y:S01]  /*a940*/  FMUL R121, R121, R23.reuse ;  /* 0x0000001779797220 */ /* 0x080fe20000400000 */
[----:B------:R-:W-:Y:S01]  /*a950*/  ISETP.GT.AND P3, PT, R0, 0x8, PT ;  /* 0x000000080000780c */ /* 0x000fe20003f64270 */
[----:B------:R-:W-:Y:S01]  /*a960*/  USHF.L.U64.HI UR4, UR8, 0x4, UR9 ;  /* 0x0000000408047899 */ /* 0x000fe20008010209 */
[----:B------:R-:W-:Y:S01]  /*a970*/  F2FP.F16.F32.PACK_AB R120, RZ, R120 ;  /* 0x00000078ff78723e */ /* 0x000fe200000000ff */
[-C--:B------:R-:W-:Y:S01]  /*a980*/  FMUL R122, R122, R23.reuse ;  /* 0x000000177a7a7220 */ /* 0x080fe20000400000 */
[----:B------:R-:W-:Y:S01]  /*a990*/  LEA.HI.X R7, R4, UR5, R219, 0x1, P0 ;  /* 0x0000000504077c11 */ /* 0x000fe200080f0cdb */
[----:B------:R-:W-:Y:S01]  /*a9a0*/  USHF.L.U32 UR5, UR8, 0x4, URZ ;  /* 0x0000000408057899 */ /* 0x000fe2000800063f */
[C---:B------:R-:W-:Y:S01]  /*a9b0*/  ISETP.GT.AND P6, PT, R222.reuse, 0x1, P2 ;  /* 0x00000001de00780c */ /* 0x040fe200017c4270 */
[-C--:B------:R-:W-:Y:S01]  /*a9c0*/  FMUL R123, R123, R23.reuse ;  /* 0x000000177b7b7220 */ /* 0x080fe20000400000 */
[C---:B------:R-:W-:Y:S01]  /*a9d0*/  ISETP.GT.AND P4, PT, R222.reuse, 0x1, P3 ;  /* 0x00000001de00780c */ /* 0x040fe20001f84270 */
[----:B------:R-:W-:Y:S01]  /*a9e0*/  @P1 STG.E.U16 desc[UR36][R6.64], R120 ;  /* 0x0000007806001986 */ /* 0x000fe2000c101524 */
[----:B------:R-:W-:Y:S01]  /*a9f0*/  ISETP.GT.AND P1, PT, R222, RZ, P3 ;  /* 0x000000ffde00720c */ /* 0x000fe20001f24270 */
[-C--:B------:R-:W-:Y:S01]  /*aa00*/  FMUL R124, R124, R23.reuse ;  /* 0x000000177c7c7220 */ /* 0x080fe20000400000 */
[----:B------:R-:W-:Y:S01]  /*aa10*/  ISETP.GT.AND P0, PT, R222, 0x8, P2 ;  /* 0x00000008de00780c */ /* 0x000fe20001704270 */
[-C--:B------:R-:W-:Y:S01]  /*aa20*/  FMUL R125, R125, R23.reuse ;  /* 0x000000177d7d7220 */ /* 0x080fe20000400000 */
[----:B------:R-:W-:Y:S01]  /*aa30*/  IADD3 R4, P5, R6, UR5, RZ ;  /* 0x0000000506047c10 */ /* 0x000fe2000ffbe0ff */
[----:B------:R-:W-:Y:S01]  /*aa40*/  FMUL R126, R126, R23 ;  /* 0x000000177e7e7220 */ /* 0x000fe20000400000 */
[----:B------:R-:W-:Y:S01]  /*aa50*/  F2FP.F16.F32.PACK_AB R121, RZ, R121 ;  /* 0x00000079ff79723e */ /* 0x000fe200000000ff */
[-C--:B------:R-:W-:Y:S01]  /*aa60*/  FMUL R127, R127, R23.reuse ;  /* 0x000000177f7f7220 */ /* 0x080fe20000400000 */
[----:B------:R-:W-:Y:S01]  /*aa70*/  F2FP.F16.F32.PACK_AB R122, RZ, R122 ;  /* 0x0000007aff7a723e */ /* 0x000fe200000000ff */
[----:B------:R-:W-:Y:S01]  /*aa80*/  FMUL R128, R128, R23 ;  /* 0x0000001780807220 */ /* 0x000fe20000400000 */
[----:B------:R-:W-:Y:S01]  /*aa90*/  IADD3.X R5, R7, UR4, RZ, P5, !PT ;  /* 0x0000000407057c10 */ /* 0x000fe2000affe4ff */
[----:B------:R-:W-:Y:S01]  /*aaa0*/  @P6 STG.E.U16 desc[UR36][R6.64+0x2], R121 ;  /* 0x0000027906006986 */ /* 0x000fe2000c101524 */
[----:B------:R-:W-:Y:S01]  /*aab0*/  F2FP.F16.F32.PACK_AB R123, RZ, R123 ;  /* 0x0000007bff7b723e */ /* 0x000fe200000000ff */
[-C--:B------:R-:W-:Y:S01]  /*aac0*/  FMUL R129, R129, R23.reuse ;  /* 0x0000001781817220 */ /* 0x080fe20000400000 */
[----:B------:R-:W-:Y:S01]  /*aad0*/  F2FP.F16.F32.PACK_AB R124, RZ, R124 ;  /* 0x0000007cff7c723e */ /* 0x000fe200000000ff */
[----:B------:R-:W-:Y:S01]  /*aae0*/  @P1 STG.E.U16 desc[UR36][R4.64], R122 ;  /* 0x0000007a04001986 */ /* 0x000fe2000c101524 */
[----:B------:R-:W-:Y:S01]  /*aaf0*/  ISETP.GT.AND P1, PT, R222, 0x9, P3 ;  /* 0x00000009de00780c */ /* 0x000fe20001f24270 */
[-C--:B------:R-:W-:Y:S01]  /*ab00*/  FMUL R130, R130, R23.reuse ;  /* 0x0000001782827220 */ /* 0x080fe20000400000 */
[C---:B------:R-:W-:Y:S01]  /*ab10*/  ISETP.GT.AND P5, PT, R222.reuse, 0x10, P2 ;  /* 0x00000010de00780c */ /* 0x040fe200017a4270 */
[----:B------:R-:W-:Y:S01]  /*ab20*/  @P4 STG.E.U16 desc[UR36][R4.64+0x2], R123 ;  /* 0x0000027b04004986 */ /* 0x000fe2000c101524 */
[C---:B------:R-:W-:Y:S01]  /*ab30*/  ISETP.GT.AND P4, PT, R222.reuse, 0x9, P2 ;  /* 0x00000009de00780c */ /* 0x040fe20001784270 */
[----:B------:R-:W-:Y:S01]  /*ab40*/  FMUL R131, R131, R23 ;  /* 0x0000001783837220 */ /* 0x000fe20000400000 */
[----:B------:R-:W-:Y:S01]  /*ab50*/  F2FP.F16.F32.PACK_AB R125, RZ, R125 ;  /* 0x0000007dff7d723e */ /* 0x000fe200000000ff */
[----:B------:R-:W-:Y:S01]  /*ab60*/  @P0 STG.E.U16 desc[UR36][R6.64+0x10], R124 ;  /* 0x0000107c06000986 */ /* 0x000fe2000c101524 */
[----:B------:R-:W-:Y:S01]  /*ab70*/  ISETP.GT.AND P0, PT, R222, 0x8, P3 ;  /* 0x00000008de00780c */ /* 0x000fe20001f04270 */
[-C--:B------:R-:W-:Y:S01]  /*ab80*/  FMUL R132, R132, R23.reuse ;  /* 0x0000001784847220 */ /* 0x080fe20000400000 */
[----:B------:R-:W-:Y:S01]  /*ab90*/  F2FP.F16.F32.PACK_AB R126, RZ, R126 ;  /* 0x0000007eff7e723e */ /* 0x000fe200000000ff */
[----:B------:R-:W-:Y:S01]  /*aba0*/  FMUL R133, R133, R23 ;  /* 0x0000001785857220 */ /* 0x000fe20000400000 */
[----:B------:R-:W-:Y:S01]  /*abb0*/  F2FP.F16.F32.PACK_AB R127, RZ, R127 ;  /* 0x0000007fff7f723e */ /* 0x000fe200000000ff */
[-C--:B------:R-:W-:Y:S01]  /*abc0*/  FMUL R134, R134, R23.reuse ;  /* 0x0000001786867220 */ /* 0x080fe20000400000 */
[----:B------:R-:W-:Y:S01]  /*abd0*/  F2FP.F16.F32.PACK_AB R128, RZ, R128 ;  /* 0x00000080ff80723e */ /* 0x000fe200000000ff */
[----:B------:R-:W-:Y:S01]  /*abe0*/  FMUL R135, R135, R23 ;  /* 0x0000001787877220 */ /* 0x000fe20000400000 */
[----:B------:R-:W-:Y:S01]  /*abf0*/  F2FP.F16.F32.PACK_AB R129, RZ, R129 ;  /* 0x00000081ff81723e */ /* 0x000fe200000000ff */
[----:B------:R-:W-:Y:S01]  /*ac00*/  @P4 STG.E.U16 desc[UR36][R6.64+0x12], R125 ;  /* 0x0000127d06004986 */ /* 0x000fe2000c101524 */
[----:B------:R-:W-:Y:S01]  /*ac10*/  ISETP.GT.AND P4, PT, R222, 0x11, P2 ;  /* 0x00000011de00780c */ /* 0x000fe20001784270 */
[-C--:B------:R-:W-:Y:S01]  /*ac20*/  FMUL R136, R136, R23.reuse ;  /* 0x0000001788887220 */ /* 0x080fe20000400000 */
[----:B------:R-:W-:Y:S01]  /*ac30*/  F2FP.F16.F32.PACK_AB R130, RZ, R130 ;  /* 0x00000082ff82723e */ /* 0x000fe200000000ff */
        /* <DEDUP_REMOVED lines=309> */
[----:B------:R-:W-:Y:S01]  /*bf90*/  F2FP.F16.F32.PACK_AB R208, RZ, R208 ;  /* 0x000000d0ffd0723e */ /* 0x000fe200000000ff */
[----:B------:R-:W-:Y:S01]  /*bfa0*/  IMAD.U32 R9, RZ, RZ, UR8 ;  /* 0x00000008ff097e24 */ /* 0x000fe2000f8e00ff */
[----:B------:R-:W-:Y:S01]  /*bfb0*/  F2FP.F16.F32.PACK_AB R209, RZ, R209 ;  /* 0x000000d1ffd1723e */ /* 0x000fe200000000ff */
[----:B------:R-:W-:Y:S01]  /*bfc0*/  @P5 STG.E.U16 desc[UR36][R6.64+0x150], R204 ;  /* 0x000150cc06005986 */ /* 0x000fe2000c101524 */
[----:B------:R-:W-:Y:S01]  /*bfd0*/  ISETP.GT.AND P5, PT, R222, 0xa8, P3 ;  /* 0x000000a8de00780c */ /* 0x000fe20001fa4270 */
[----:B------:R-:W-:Y:S01]  /*bfe0*/  FMUL R214, R214, R23 ;  /* 0x00000017d6d67220 */ /* 0x000fe20000400000 */
[----:B------:R-:W-:Y:S01]  /*bff0*/  F2FP.F16.F32.PACK_AB R210, RZ, R210 ;  /* 0x000000d2ffd2723e */ /* 0x000fe200000000ff */
[----:B------:R-:W-:Y:S01]  /*c000*/  @P4 STG.E.U16 desc[UR36][R6.64+0x152], R205 ;  /* 0x000152cd06004986 */ /* 0x000fe2000c101524 */
[----:B------:R-:W-:Y:S01]  /*c010*/  ISETP.GT.AND P4, PT, R222, 0xb0, P3 ;  /* 0x000000b0de00780c */ /* 0x000fe20001f84270 */
[----:B------:R-:W-:Y:S01]  /*c020*/  IMAD.U32 R3, RZ, RZ, UR8 ;  /* 0x00000008ff037e24 */ /* 0x000fe2000f8e00ff */
[----:B------:R-:W-:Y:S01]  /*c030*/  F2FP.F16.F32.PACK_AB R211, RZ, R211 ;  /* 0x000000d3ffd3723e */ /* 0x000fe200000000ff */
[-C--:B------:R-:W-:Y:S01]  /*c040*/  FMUL R215, R215, R23.reuse ;  /* 0x00000017d7d77220 */ /* 0x080fe20000400000 */
[----:B------:R-:W-:Y:S01]  /*c050*/  ISETP.GT.AND P1, PT, R0, 0x80, PT ;  /* 0x000000800000780c */ /* 0x000fe20003f24270 */
[-C--:B------:R-:W-:Y:S01]  /*c060*/  FMUL R24, R24, R23.reuse ;  /* 0x0000001718187220 */ /* 0x080fe20000400000 */
[----:B------:R-:W-:Y:S01]  /*c070*/  ISETP.GT.AND P0, PT, R0, 0x88, PT ;  /* 0x000000880000780c */ /* 0x000fe20003f04270 */
[----:B------:R-:W-:Y:S01]  /*c080*/  IMAD.U32 R0, RZ, RZ, UR9 ;  /* 0x00000009ff007e24 */ /* 0x000fe2000f8e00ff */
        /* <DEDUP_REMOVED lines=20> */
[----:B------:R-:W-:Y:S01]  /*c1d0*/  LEA R8, P6, R9, R6, 0x8 ;  /* 0x0000000609087211 */ /* 0x000fe200078c40ff */
[----:B------:R-:W-:Y:S01]  /*c1e0*/  FMUL R31, R31, R23 ;  /* 0x000000171f1f7220 */ /* 0x000fe20000400000 */
[----:B------:R-:W-:Y:S01]  /*c1f0*/  F2FP.F16.F32.PACK_AB R27, RZ, R27 ;  /* 0x0000001bff1b723e */ /* 0x000fe200000000ff */
[----:B------:R-:W-:Y:S01]  /*c200*/  @P4 STG.E.U16 desc[UR36][R4.64+0x160], R210 ;  /* 0x000160d204004986 */ /* 0x000fe2000c101524 */
[----:B------:R-:W-:Y:S01]  /*c210*/  ISETP.GT.AND P4, PT, R222, 0xb8, P2 ;  /* 0x000000b8de00780c */ /* 0x000fe20001784270 */
[-C--:B------:R-:W-:Y:S01]  /*c220*/  FMUL R32, R32, R23.reuse ;  /* 0x0000001720207220 */ /* 0x080fe20000400000 */
[C---:B------:R-:W-:Y:S01]  /*c230*/  ISETP.GT.AND P2, PT, R222.reuse, 0xb9, P2 ;  /* 0x000000b9de00780c */ /* 0x040fe20001744270 */
[----:B------:R-:W-:Y:S01]  /*c240*/  FMUL R33, R33, R23 ;  /* 0x0000001721217220 */ /* 0x000fe20000400000 */
[----:B------:R-:W-:Y:S01]  /*c250*/  LEA.HI.X R9, R3, R7, R0, 0x8, P6 ;  /* 0x0000000703097211 */ /* 0x000fe200030f4400 */
[----:B------:R-:W-:Y:S01]  /*c260*/  @P5 STG.E.U16 desc[UR36][R4.64+0x162], R211 ;  /* 0x000162d304005986 */ /* 0x000fe2000c101524 */
[----:B------:R-:W-:Y:S01]  /*c270*/  ISETP.GT.AND P5, PT, R222, 0xb8, P3 ;  /* 0x000000b8de00780c */ /* 0x000fe20001fa4270 */
[-C--:B------:R-:W-:Y:S01]  /*c280*/  FMUL R34, R34, R23.reuse ;  /* 0x0000001722227220 */ /* 0x080fe20000400000 */
[----:B------:R-:W-:Y:S01]  /*c290*/  ISETP.GT.AND P3, PT, R222, 0xb9, P3 ;  /* 0x000000b9de00780c */ /* 0x000fe20001f64270 */
[-C--:B------:R-:W-:Y:S01]  /*c2a0*/  FMUL R35, R35, R23.reuse ;  /* 0x0000001723237220 */ /* 0x080fe20000400000 */
[----:B------:R-:W-:Y:S01]  /*c2b0*/  F2FP.F16.F32.PACK_AB R28, RZ, R28 ;  /* 0x0000001cff1c723e */ /* 0x000fe200000000ff */
[----:B------:R-:W-:Y:S01]  /*c2c0*/  FMUL R36, R36, R23 ;  /* 0x0000001724247220 */ /* 0x000fe20000400000 */
[----:B------:R-:W-:Y:S01]  /*c2d0*/  F2FP.F16.F32.PACK_AB R29, RZ, R29 ;  /* 0x0000001dff1d723e */ /* 0x000fe200000000ff */
[----:B------:R-:W-:Y:S01]  /*c2e0*/  @P4 STG.E.U16 desc[UR36][R6.64+0x170], R212 ;  /* 0x000170d406004986 */ /* 0x000fe2000c101524 */
[C---:B------:R-:W-:Y:S01]  /*c2f0*/  ISETP.GT.AND P4, PT, R222.reuse, RZ, P1 ;  /* 0x000000ffde00720c */ /* 0x040fe20000f84270 */
[-C--:B------:R-:W-:Y:S01]  /*c300*/  FMUL R37, R37, R23.reuse ;  /* 0x0000001725257220 */ /* 0x080fe20000400000 */
[----:B------:R-:W-:Y:S01]  /*c310*/  F2FP.F16.F32.PACK_AB R30, RZ, R30 ;  /* 0x0000001eff1e723e */ /* 0x000fe200000000ff */
[----:B------:R0:W-:Y:S01]  /*c320*/  @P2 STG.E.U16 desc[UR36][R6.64+0x172], R213 ;  /* 0x000172d506002986 */ /* 0x0001e2000c101524 */
[----:B------:R-:W-:Y:S01]  /*c330*/  ISETP.GT.AND P2, PT, R222, 0x8, P1 ;  /* 0x00000008de00780c */ /* 0x000fe20000f44270 */
[----:B------:R-:W-:Y:S01]  /*c340*/  FMUL R38, R38, R23 ;  /* 0x0000001726267220 */ /* 0x000fe20000400000 */
[----:B------:R-:W-:Y:S01]  /*c350*/  F2FP.F16.F32.PACK_AB R31, RZ, R31 ;  /* 0x0000001fff1f723e */ /* 0x000fe200000000ff */
[----:B------:R1:W-:Y:S01]  /*c360*/  @P5 STG.E.U16 desc[UR36][R4.64+0x170], R214 ;  /* 0x000170d604005986 */ /* 0x0003e2000c101524 */
[----:B------:R-:W-:Y:S01]  /*c370*/  ISETP.GT.AND P5, PT, R222, RZ, P0 ;  /* 0x000000ffde00720c */ /* 0x000fe200007a4270 */
[-C--:B------:R-:W-:Y:S01]  /*c380*/  FMUL R39, R39, R23.reuse ;  /* 0x0000001727277220 */ /* 0x080fe20000400000 */
[----:B------:R-:W-:Y:S01]  /*c390*/  F2FP.F16.F32.PACK_AB R32, RZ, R32 ;  /* 0x00000020ff20723e */ /* 0x000fe200000000ff */
[----:B------:R-:W-:Y:S01]  /*c3a0*/  FMUL R40, R40, R23 ;  /* 0x0000001728287220 */ /* 0x000fe20000400000 */
[----:B------:R-:W-:Y:S01]  /*c3b0*/  F2FP.F16.F32.PACK_AB R33, RZ, R33 ;  /* 0x00000021ff21723e */ /* 0x000fe200000000ff */
[----:B------:R-:W-:Y:S01]  /*c3c0*/  FMUL R41, R41, R23 ;  /* 0x0000001729297220 */ /* 0x000fe20000400000 */
[----:B------:R-:W-:Y:S01]  /*c3d0*/  F2FP.F16.F32.PACK_AB R34, RZ, R34 ;  /* 0x00000022ff22723e */ /* 0x000fe200000000ff */
[----:B0-----:R-:W-:Y:S01]  /*c3e0*/  @P3 IMAD.MOV.U32 R6, RZ, RZ, R4 ;  /* 0x000000ffff063224 */ /* 0x001fe200078e0004 */
[----:B------:R-:W-:Y:S01]  /*c3f0*/  @P3 MOV R7, R5 ;  /* 0x0000000500073202 */ /* 0x000fe20000000f00 */
[----:B------:R-:W-:Y:S01]  /*c400*/  FMUL R42, R42, R23 ;  /* 0x000000172a2a7220 */ /* 0x000fe20000400000 */
[----:B------:R-:W-:Y:S01]  /*c410*/  F2FP.F16.F32.PACK_AB R35, RZ, R35 ;  /* 0x00000023ff23723e */ /* 0x000fe200000000ff */
[-C--:B------:R-:W-:Y:S01]  /*c420*/  FMUL R43, R43, R23.reuse ;  /* 0x000000172b2b7220 */ /* 0x080fe20000400000 */
[----:B-1----:R-:W-:Y:S01]  /*c430*/  IADD3 R4, P6, R8, UR5, RZ ;  /* 0x0000000508047c10 */ /* 0x002fe2000ffde0ff */
[----:B------:R0:W-:Y:S01]  /*c440*/  @P3 STG.E.U16 desc[UR36][R6.64+0x172], R215 ;  /* 0x000172d706003986 */ /* 0x0001e2000c101524 */
[----:B------:R-:W-:Y:S01]  /*c450*/  ISETP.GT.AND P3, PT, R222, 0x1, P1 ;  /* 0x00000001de00780c */ /* 0x000fe20000f64270 */
[-C--:B------:R-:W-:Y:S01]  /*c460*/  FMUL R44, R44, R23.reuse ;  /* 0x000000172c2c7220 */ /* 0x080fe20000400000 */
[----:B------:R-:W-:Y:S01]  /*c470*/  IADD3.X R5, R9, UR4, RZ, P6, !PT ;  /* 0x0000000409057c10 */ /* 0x000fe2000b7fe4ff */
        /* <DEDUP_REMOVED lines=10> */
[--C-:B0-----:R-:W-:Y:S01]  /*c520*/  @P3 IMAD.MOV.U32 R6, RZ, RZ, R8.reuse ;  /* 0x000000ffff063224 */ /* 0x101fe200078e0008 */
[----:B------:R-:W-:Y:S01]  /*c530*/  F2FP.F16.F32.PACK_AB R40, RZ, R40 ;  /* 0x00000028ff28723e */ /* 0x000fe200000000ff */
[--C-:B------:R-:W-:Y:S01]  /*c540*/  @P3 IMAD.MOV.U32 R7, RZ, RZ, R9.reuse ;  /* 0x000000ffff073224 */ /* 0x100fe200078e0009 */
[----:B------:R-:W-:Y:S01]  /*c550*/  F2FP.F16.F32.PACK_AB R41, RZ, R41 ;  /* 0x00000029ff29723e */ /* 0x000fe200000000ff */
[-C--:B------:R-:W-:Y:S01]  /*c560*/  FMUL R49, R49, R23.reuse ;  /* 0x0000001731317220 */ /* 0x080fe20000400000 */
[----:B------:R-:W-:Y:S01]  /*c570*/  F2FP.F16.F32.PACK_AB R42, RZ, R42 ;  /* 0x0000002aff2a723e */ /* 0x000fe200000000ff */
[-C--:B------:R-:W-:Y:S01]  /*c580*/  FMUL R50, R50, R23.reuse ;  /* 0x0000001732327220 */ /* 0x080fe20000400000 */
[----:B------:R0:W-:Y:S01]  /*c590*/  @P3 STG.E.U16 desc[UR36][R6.64+0x2], R25 ;  /* 0x0000021906003986 */ /* 0x0001e2000c101524 */
        /* <DEDUP_REMOVED lines=8> */
[----:B------:R-:W-:Y:S01]  /*c620*/  ISETP.GT.AND P4, PT, R222, 0x8, P0 ;  /* 0x00000008de00780c */ /* 0x000fe20000784270 */
        /* <DEDUP_REMOVED lines=10> */
[----:B------:R-:W-:Y:S01]  /*c6d0*/  ISETP.GT.AND P2, PT, R222, 0x10, P1 ;  /* 0x00000010de00780c */ /* 0x000fe20000f44270 */
[----:B------:R-:W-:Y:S01]  /*c6e0*/  FMUL R56, R56, R23 ;  /* 0x0000001738387220 */ /* 0x000fe20000400000 */
[----:B------:R-:W-:Y:S01]  /*c6f0*/  F2FP.F16.F32.PACK_AB R49, RZ, R49 ;  /* 0x00000031ff31723e */ /* 0x000fe200000000ff */
        /* <DEDUP_REMOVED lines=85> */
[----:B------:R-:W-:Y:S01]  /*cc50*/  @P3 MOV R7, R9 ;  /* 0x0000000900073202 */ /* 0x000fe20000000f00 */
[-C--:B------:R-:W-:Y:S01]  /*cc60*/  FMUL R85, R85, R23.reuse ;  /* 0x0000001755557220 */ /* 0x080fe20000400000 */
[----:B------:R-:W-:Y:S01]  /*cc70*/  F2FP.F16.F32.PACK_AB R82, RZ, R82 ;  /* 0x00000052ff52723e */ /* 0x000fe200000000ff */
[----:B------:R-:W-:Y:S01]  /*cc80*/  FMUL R86, R86, R23 ;  /* 0x0000001756567220 */ /* 0x000fe20000400000 */
[----:B------:R-:W-:Y:S01]  /*cc90*/  F2FP.F16.F32.PACK_AB R83, RZ, R83 ;  /* 0x00000053ff53723e */ /* 0x000fe200000000ff */
[----:B------:R0:W-:Y:S01]  /*cca0*/  @P3 STG.E.U16 desc[UR36][R6.64+0x32], R37 ;  /* 0x0000322506003986 */ /* 0x0001e2000c101524 */
[C---:B------:R-:W-:Y:S01]  /*ccb0*/  ISETP.GT.AND P3, PT, R222.reuse, 0x21, P1 ;  /* 0x00000021de00780c */ /* 0x040fe20000f64270 */
[-C--:B------:R-:W-:Y:S01]  /*ccc0*/  FMUL R87, R87, R23.reuse ;  /* 0x0000001757577220 */ /* 0x080fe20000400000 */
[----:B------:R-:W-:Y:S01]  /*ccd0*/  F2FP.F16.F32.PACK_AB R84, RZ, R84 ;  /* 0x00000054ff54723e */ /* 0x000fe200000000ff */
[----:B------:R-:W-:Y:S01]  /*cce0*/  @P4 STG.E.U16 desc[UR36][R4.64+0x30], R38 ;  /* 0x0000302604004986 */ /* 0x000fe2000c101524 */
[----:B------:R-:W-:Y:S01]  /*ccf0*/  ISETP.GT.AND P4, PT, R222, 0x20, P0 ;  /* 0x00000020de00780c */ /* 0x000fe20000784270 */
[----:B------:R-:W-:Y:S01]  /*cd00*/  FMUL R88, R88, R23 ;  /* 0x0000001758587220 */ /* 0x000fe20000400000 */
        /* <DEDUP_REMOVED lines=9> */
[----:B------:R-:W-:Y:S01]  /*cda0*/  FMUL R90, R90, R23 ;  /* 0x000000175a5a7220 */ /* 0x000fe20000400000 */
[----:B------:R-:W-:Y:S01]  /*cdb0*/  F2FP.F16.F32.PACK_AB R89, RZ, R89 ;  /* 0x00000059ff59723e */ /* 0x000fe200000000ff */
[-C--:B------:R-:W-:Y:S01]  /*cdc0*/  FMUL R91, R91, R23.reuse ;  /* 0x000000175b5b7220 */ /* 0x080fe20000400000 */
[----:B------:R0:W-:Y:S01]  /*cdd0*/  @P2 STG.E.U16 desc[UR36][R6.64+0x40], R40 ;  /* 0x0000402806002986 */ /* 0x0001e2000c101524 */
        /* <DEDUP_REMOVED lines=16> */
[-C--:B------:R-:W-:Y:S01]  /*cee0*/  FMUL R98, R98, R23.reuse ;  /* 0x0000001762627220 */ /* 0x080fe20000400000 */
[-C--:B------:R-:W-:Y:S01]  /*cef0*/  FMUL R99, R99, R23.reuse ;  /* 0x0000001763637220 */ /* 0x080fe20000400000 */
[----:B------:R0:W-:Y:S01]  /*cf00*/  @P3 STG.E.U16 desc[UR36][R6.64+0x42], R41 ;  /* 0x0000422906003986 */ /* 0x0001e2000c101524 */
[----:B------:R-:W-:Y:S01]  /*cf10*/  ISETP.GT.AND P3, PT, R222, 0x29, P1 ;  /* 0x00000029de00780c */ /* 0x000fe20000f64270 */
[----:B------:R-:W-:Y:S01]  /*cf20*/  FMUL R100, R100, R23 ;  /* 0x0000001764647220 */ /* 0x000fe20000400000 */
[----:B------:R-:W-:Y:S01]  /*cf30*/  F2FP.F16.F32.PACK_AB R97, RZ, R97 ;  /* 0x00000061ff61723e */ /* 0x000fe200000000ff */
[----:B------:R-:W-:Y:S01]  /*cf40*/  @P4 STG.E.U16 desc[UR36][R4.64+0x40], R42 ;  /* 0x0000402a04004986 */ /* 0x000fe2000c101524 */
[C---:B------:R-:W-:Y:S01]  /*cf50*/  ISETP.GT.AND P4, PT, R222.reuse, 0x28, P0 ;  /* 0x00000028de00780c */ /* 0x040fe20000784270 */
        /* <DEDUP_REMOVED lines=12> */
[----:B------:R-:W-:Y:S01]  /*d020*/  F2FP.F16.F32.PACK_AB R102, RZ, R102 ;  /* 0x00000066ff66723e */ /* 0x000fe200000000ff */
        /* <DEDUP_REMOVED lines=12> */
[----:B0-----:R-:W-:Y:S01]  /*d0f0*/  @P3 IMAD.MOV.U32 R6, RZ, RZ, R8 ;  /* 0x000000ffff063224 */ /* 0x001fe200078e0008 */
[----:B------:R-:W-:Y:S01]  /*d100*/  F2FP.F16.F32.PACK_AB R108, RZ, R108 ;  /* 0x0000006cff6c723e */ /* 0x000fe200000000ff */
[----:B------:R-:W-:-:S02]  /*d110*/  @P3 IMAD.MOV.U32 R7, RZ, RZ, R9 ;  /* 0x000000ffff073224 */ /* 0x000fc400078e0009 */
[-C--:B------:R-:W-:Y:S01]  /*d120*/  FMUL R110, R110, R23.reuse ;  /* 0x000000176e6e7220 */ /* 0x080fe20000400000 */
[----:B------:R-:W-:Y:S01]  /*d130*/  FMUL R111, R111, R23 ;  /* 0x000000176f6f7220 */ /* 0x000fe20000400000 */
[----:B------:R-:W-:Y:S01]  /*d140*/  F2FP.F16.F32.PACK_AB R109, RZ, R109 ;  /* 0x0000006dff6d723e */ /* 0x000fe200000000ff */
[-C--:B------:R-:W-:Y:S01]  /*d150*/  FMUL R112, R112, R23.reuse ;  /* 0x0000001770707220 */ /* 0x080fe20000400000 */
        /* <DEDUP_REMOVED lines=9> */
[C---:B------:R-:W-:Y:S01]  /*d1f0*/  ISETP.GT.AND P5, PT, R222.reuse, 0x31, P0 ;  /* 0x00000031de00780c */ /* 0x040fe200007a4270 */
[----:B------:R-:W-:Y:S01]  /*d200*/  FMUL R115, R115, R23 ;  /* 0x0000001773737220 */ /* 0x000fe20000400000 */
[----:B------:R-:W-:Y:S01]  /*d210*/  F2FP.F16.F32.PACK_AB R112, RZ, R112 ;  /* 0x00000070ff70723e */ /* 0x000fe200000000ff */
[----:B0-----:R-:W-:Y:S01]  /*d220*/  @P2 IMAD.MOV.U32 R6, RZ, RZ, R8 ;  /* 0x000000ffff062224 */ /* 0x001fe200078e0008 */
[----:B------:R-:W-:Y:S01]  /*d230*/  ISETP.GT.AND P6, PT, R222, 0xb8, P0 ;  /* 0x000000b8de00780c */ /* 0x000fe200007c4270 */
[----:B------:R-:W-:Y:S01]  /*d240*/  @P2 IMAD.MOV.U32 R7, RZ, RZ, R9 ;  /* 0x000000ffff072224 */ /* 0x000fe200078e0009 */
        /* <DEDUP_REMOVED lines=8> */
[----:B------:R-:W-:Y:S01]  /*d2d0*/  FMUL R119, R119, R23 ;  /* 0x0000001777777220 */ /* 0x000fe20000400000 */
[----:B------:R-:W-:-:S02]  /*d2e0*/  F2FP.F16.F32.PACK_AB R116, RZ, R116 ;  /* 0x00000074ff74723e */ /* 0x000fc400000000ff */
[----:B------:R-:W-:Y:S02]  /*d2f0*/  F2FP.F16.F32.PACK_AB R117, RZ, R117 ;  /* 0x00000075ff75723e */ /* 0x000fe400000000ff */
[----:B------:R-:W-:Y:S02]  /*d300*/  F2FP.F16.F32.PACK_AB R118, RZ, R118 ;  /* 0x00000076ff76723e */ /* 0x000fe400000000ff */
[----:B------:R-:W-:Y:S01]  /*d310*/  F2FP.F16.F32.PACK_AB R119, RZ, R119 ;  /* 0x00000077ff77723e */ /* 0x000fe200000000ff */
[----:B0-----:R-:W-:Y:S02]  /*d320*/  @P3 IMAD.MOV.U32 R6, RZ, RZ, R8 ;  /* 0x000000ffff063224 */ /* 0x001fe400078e0008 */
[----:B------:R-:W-:-:S05]  /*d330*/  @P3 IMAD.MOV.U32 R7, RZ, RZ, R9 ;  /* 0x000000ffff073224 */ /* 0x000fca00078e0009 */
[----:B------:R0:W-:Y:S01]  /*d340*/  @P3 STG.E.U16 desc[UR36][R6.64+0x62], R49 ;  /* 0x0000623106003986 */ /* 0x0001e2000c101524 */
[----:B------:R-:W-:-:S03]  /*d350*/  ISETP.GT.AND P3, PT, R222, 0x39, P1 ;  /* 0x00000039de00780c */ /* 0x000fc60000f64270 */
[----:B------:R-:W-:Y:S01]  /*d360*/  @P4 STG.E.U16 desc[UR36][R4.64+0x60], R50 ;  /* 0x0000603204004986 */ /* 0x000fe2000c101524 */
[----:B------:R-:W-:-:S03]  /*d370*/  ISETP.GT.AND P4, PT, R222, 0x38, P0 ;  /* 0x00000038de00780c */ /* 0x000fc60000784270 */
[----:B------:R-:W-:Y:S01]  /*d380*/  @P5 STG.E.U16 desc[UR36][R4.64+0x62], R51 ;  /* 0x0000623304005986 */ /* 0x000fe2000c101524 */
[----:B------:R-:W-:Y:S01]  /*d390*/  ISETP.GT.AND P5, PT, R222, 0x39, P0 ;  /* 0x00000039de00780c */ /* 0x000fe200007a4270 */
[----:B0-----:R-:W-:Y:S01]  /*d3a0*/  @P2 IMAD.MOV.U32 R6, RZ, RZ, R8 ;  /* 0x000000ffff062224 */ /* 0x001fe200078e0008 */
[----:B------:R-:W-:-:S05]  /*d3b0*/  @P2 MOV R7, R9 ;  /* 0x0000000900072202 */ /* 0x000fca0000000f00 */
[----:B------:R0:W-:Y:S01]  /*d3c0*/  @P2 STG.E.U16 desc[UR36][R6.64+0x70], R52 ;  /* 0x0000703406002986 */ /* 0x0001e2000c101524 */
[----:B------:R-:W-:Y:S01]  /*d3d0*/  ISETP.GT.AND P2, PT, R222, 0x40, P1 ;  /* 0x00000040de00780c */ /* 0x000fe20000f44270 */
        /* <DEDUP_REMOVED lines=8> */
[----:B0-----:R-:W-:Y:S02]  /*d460*/  @P2 IMAD.MOV.U32 R6, RZ, RZ, R8 ;  /* 0x000000ffff062224 */ /* 0x001fe400078e0008 */
[----:B------:R-:W-:-:S05]  /*d470*/  @P2 IMAD.MOV.U32 R7, RZ, RZ, R9 ;  /* 0x000000ffff072224 */ /* 0x000fca00078e0009 */
        /* <DEDUP_REMOVED lines=26> */
[----:B0-----:R-:W-:Y:S01]  /*d620*/  @P3 IMAD.MOV.U32 R6, RZ, RZ, R8 ;  /* 0x000000ffff063224 */ /* 0x001fe200078e0008 */
[----:B------:R-:W-:-:S05]  /*d630*/  @P3 MOV R7, R9 ;  /* 0x0000000900073202 */ /* 0x000fca0000000f00 */
        /* <DEDUP_REMOVED lines=137> */
[C---:B------:R-:W-:Y:S02]  /*ded0*/  ISETP.GT.AND P2, PT, R222.reuse, 0xb1, P1 ;  /* 0x000000b1de00780c */ /* 0x040fe40000f44270 */
[----:B------:R-:W-:Y:S01]  /*dee0*/  ISETP.GT.AND P1, PT, R222, 0xb9, P1 ;  /* 0x000000b9de00780c */ /* 0x000fe20000f24270 */
[----:B0-----:R-:W-:Y:S02]  /*def0*/  @P5 IMAD.MOV.U32 R6, RZ, RZ, R8 ;  /* 0x000000ffff065224 */ /* 0x001fe400078e0008 */
[----:B------:R-:W-:-:S05]  /*df00*/  @P5 IMAD.MOV.U32 R7, RZ, RZ, R9 ;  /* 0x000000ffff075224 */ /* 0x000fca00078e0009 */
[----:B------:R0:W-:Y:S01]  /*df10*/  @P5 STG.E.U16 desc[UR36][R6.64+0x160], R112 ;  /* 0x0001607006005986 */ /* 0x0001e2000c101524 */
[C---:B------:R-:W-:Y:S02]  /*df20*/  ISETP.GT.AND P5, PT, R222.reuse, 0xb0, P0 ;  /* 0x000000b0de00780c */ /* 0x040fe400007a4270 */
[----:B------:R-:W-:Y:S01]  /*df30*/  ISETP.GT.AND P0, PT, R222, 0xb9, P0 ;  /* 0x000000b9de00780c */ /* 0x000fe20000704270 */
[----:B0-----:R-:W-:Y:S02]  /*df40*/  @P2 IMAD.MOV.U32 R6, RZ, RZ, R8 ;  /* 0x000000ffff062224 */ /* 0x001fe400078e0008 */
[----:B------:R-:W-:-:S05]  /*df50*/  @P2 IMAD.MOV.U32 R7, RZ, RZ, R9 ;  /* 0x000000ffff072224 */ /* 0x000fca00078e0009 */
[----:B------:R0:W-:Y:S04]  /*df60*/  @P2 STG.E.U16 desc[UR36][R6.64+0x162], R113 ;  /* 0x0001627106002986 */ /* 0x0001e8000c101524 */
[----:B------:R-:W-:Y:S04]  /*df70*/  @P5 STG.E.U16 desc[UR36][R4.64+0x160], R114 ;  /* 0x0001607204005986 */ /* 0x000fe8000c101524 */
[----:B------:R-:W-:Y:S01]  /*df80*/  @P4 STG.E.U16 desc[UR36][R4.64+0x162], R115 ;  /* 0x0001627304004986 */ /* 0x000fe2000c101524 */
[----:B0-----:R-:W-:Y:S02]  /*df90*/  @P3 IMAD.MOV.U32 R6, RZ, RZ, R8 ;  /* 0x000000ffff063224 */ /* 0x001fe400078e0008 */
[----:B------:R-:W-:-:S05]  /*dfa0*/  @P3 IMAD.MOV.U32 R7, RZ, RZ, R9 ;  /* 0x000000ffff073224 */ /* 0x000fca00078e0009 */
[----:B------:R0:W-:Y:S04]  /*dfb0*/  @P3 STG.E.U16 desc[UR36][R6.64+0x170], R116 ;  /* 0x0001707406003986 */ /* 0x0001e8000c101524 */
[----:B------:R1:W-:Y:S04]  /*dfc0*/  @P1 STG.E.U16 desc[UR36][R8.64+0x172], R117 ;  /* 0x0001727508001986 */ /* 0x0003e8000c101524 */
[----:B------:R1:W-:Y:S01]  /*dfd0*/  @P6 STG.E.U16 desc[UR36][R4.64+0x170], R118 ;  /* 0x0001707604006986 */ /* 0x0003e2000c101524 */
[----:B0-----:R-:W-:Y:S02]  /*dfe0*/  @P0 IMAD.MOV.U32 R6, RZ, RZ, R4 ;  /* 0x000000ffff060224 */ /* 0x001fe400078e0004 */
[----:B------:R-:W-:-:S05]  /*dff0*/  @P0 IMAD.MOV.U32 R7, RZ, RZ, R5 ;  /* 0x000000ffff070224 */ /* 0x000fca00078e0005 */
[----:B------:R1:W-:Y:S02]  /*e000*/  @P0 STG.E.U16 desc[UR36][R6.64+0x172], R119 ;  /* 0x0001727706000986 */ /* 0x0003e4000c101524 */
.L_x_415:
[----:B------:R-:W-:Y:S05]  /*e010*/  BSYNC B0 ;  /* 0x0000000000007941 */ /* 0x000fea0003800000 */
.L_x_33:
[----:B------:R-:W-:Y:S01]  /*e020*/  ULDC UR4, c[0x0][0xc] ;  /* 0x0000030000047ab9 */ /* 0x000fe20000000800 */
[----:B------:R-:W-:Y:S01]  /*e030*/  ULDC UR5, c[0x0][0x10] ;  /* 0x0000040000057ab9 */ /* 0x000fe20000000800 */
[----:B0-----:R-:W0:Y:S01]  /*e040*/  LDC R3, c[0x0][0x14] ;  /* 0x00000500ff037b82 */ /* 0x001e220000000800 */
[----:B------:R-:W-:Y:S01]  /*e050*/  UIMAD.WIDE.U32 UR4, UR4, UR5, URZ ;  /* 0x00000005040472a5 */ /* 0x000fe2000f8e003f */
[----:B------:R-:W-:Y:S01]  /*e060*/  PRMT R0, RZ, 0x7610, R0 ;  /* 0x00007610ff007816 */ /* 0x000fe20000000000 */
[----:B------:R-:W-:Y:S01]  /*e070*/  UMOV UR42, 0xffffffff ;  /* 0xffffffff002a7882 */ /* 0x000fe20000000000 */
[----:B------:R-:W-:-:S03]  /*e080*/  UMOV UR43, 0xffffffff ;  /* 0xffffffff002b7882 */ /* 0x000fc60000000000 */
[----:B0-----:R-:W-:-:S04]  /*e090*/  IMAD.WIDE.U32 R16, R3, UR4, R16 ;  /* 0x0000000403107c25 */ /* 0x001fc8000f8e0010 */
[----:B------:R-:W-:Y:S01]  /*e0a0*/  IMAD R3, R3, UR5, RZ ;  /* 0x0000000503037c24 */ /* 0x000fe2000f8e02ff */
[----:B------:R-:W-:Y:S02]  /*e0b0*/  ULDC.64 UR4, c[0x0][0x650] ;  /* 0x0001940000047ab9 */ /* 0x000fe40000000a00 */
[----:B------:R-:W-:Y:S01]  /*e0c0*/  ISETP.GE.U32.AND P0, PT, R16, UR4, PT ;  /* 0x0000000410007c0c */ /* 0x000fe2000bf06070 */
[----:B------:R-:W-:-:S05]  /*e0d0*/  IMAD.IADD R17, R17, 0x1, R3 ;  /* 0x0000000111117824 */ /* 0x000fca00078e0203 */
[----:B------:R-:W-:-:S13]  /*e0e0*/  ISETP.GE.U32.AND.EX P0, PT, R17, UR5, PT, P0 ;  /* 0x0000000511007c0c */ /* 0x000fda000bf06100 */
[----:B------:R-:W-:Y:S05]  /*e0f0*/  @P0 BRA `(.L_x_416) ;  /* 0x0000000400880947 */ /* 0x000fea0003800000 */
[----:B------:R-:W0:Y:S01]  /*e100*/  S2UR UR6, SR_CTAID.X ;  /* 0x00000000000679c3 */ /* 0x000e220000002500 */
[----:B------:R-:W-:Y:S01]  /*e110*/  ULDC.64 UR12, c[0x0][0x628] ;  /* 0x00018a00000c7ab9 */ /* 0x000fe20000000a00 */
[----:B------:R-:W-:Y:S01]  /*e120*/  ULDC UR4, c[0x0][0x150] ;  /* 0x0000540000047ab9 */ /* 0x000fe20000000800 */
[----:B------:R-:W-:Y:S01]  /*e130*/  ISETP.NE.U32.AND P0, PT, RZ, UR12, PT ;  /* 0x0000000cff007c0c */ /* 0x000fe2000bf05070 */
[----:B------:R-:W-:Y:S01]  /*e140*/  ULDC UR15, c[0x0][0x630] ;  /* 0x00018c00000f7ab9 */ /* 0x000fe20000000800 */
[C---:B------:R-:W-:Y:S01]  /*e150*/  R2UR UR16, R16.reuse ;  /* 0x00000000101072ca */ /* 0x040fe200000e0000 */
[----:B------:R-:W-:Y:S01]  /*e160*/  ULDC UR19, c[0x0][0x154] ;  /* 0x0000550000137ab9 */ /* 0x000fe20000000800 */
[----:B------:R-:W-:Y:S01]  /*e170*/  ISETP.NE.AND.EX P0, PT, RZ, UR13, PT, P0 ;  /* 0x0000000dff007c0c */ /* 0x000fe2000bf05300 */
[----:B------:R-:W1:Y:S01]  /*e180*/  S2UR UR18, SR_CTAID.Y ;  /* 0x00000000001279c3 */ /* 0x000e620000002600 */
[----:B------:R-:W-:Y:S02]  /*e190*/  R2UR UR17, R17 ;  /* 0x00000000111172ca */ /* 0x000fe400000e0000 */
[----:B------:R-:W-:-:S02]  /*e1a0*/  R2UR UR10, R16 ;  /* 0x00000000100a72ca */ /* 0x000fc400000e0000 */
[----:B------:R-:W-:Y:S02]  /*e1b0*/  R2UR UR11, R17 ;  /* 0x00000000110b72ca */ /* 0x000fe400000e0000 */
[----:B0-----:R-:W-:-:S05]  /*e1c0*/  I2FP.F32.U32 R0, UR6 ;  /* 0x0000000600007c45 */ /* 0x001fca0008201000 */
[----:B------:R-:W-:-:S04]  /*e1d0*/  FMUL R0, R0, UR4 ;  /* 0x0000000400007c20 */ /* 0x000fc80008400000 */
[----:B------:R0:W0:Y:S01]  /*e1e0*/  F2I.U32.TRUNC.NTZ R3, R0 ;  /* 0x0000000000037305 */ /* 0x000022000020f000 */
[----:B-1----:R-:W-:Y:S05]  /*e1f0*/  @!P0 BRA `(.L_x_417) ;  /* 0x0000000000308947 */ /* 0x002fea0003800000 */
        /* <DEDUP_REMOVED lines=12> */
.L_x_417:
[----:B------:R-:W-:Y:S01]  /*e2c0*/  USHF.R.U64 UR43, UR10, UR15, UR11 ;  /* 0x0000000f0a2b7299 */ /* 0x000fe2000800120b */
[----:B0-----:R-:W-:Y:S01]  /*e2d0*/  I2FP.F32.U32 R0, UR18 ;  /* 0x0000001200007c45 */ /* 0x001fe20008201000 */
[----:B------:R-:W-:Y:S02]  /*e2e0*/  USHF.R.U32.HI UR4, URZ, UR15, UR11 ;  /* 0x0000000f3f047299 */ /* 0x000fe4000801160b */
[----:B------:R-:W-:Y:S02]  /*e2f0*/  UIADD3 UR10, UP0, URZ, -UR43, URZ ;  /* 0x8000002b3f0a7290 */ /* 0x000fe4000ff1e03f */
[----:B------:R-:W-:Y:S01]  /*e300*/  FMUL R0, R0, UR19 ;  /* 0x0000001300007c20 */ /* 0x000fe20008400000 */
[----:B------:R-:W-:Y:S01]  /*e310*/  ULDC.64 UR12, c[0x0][0x620] ;  /* 0x00018800000c7ab9 */ /* 0x000fe20000000a00 */
[----:B------:R-:W-:Y:S01]  /*e320*/  UIADD3.X UR4, URZ, ~UR4, URZ, UP0, !UPT ;  /* 0x800000043f047290 */ /* 0x000fe200087fe43f */
[----:B------:R-:W-:Y:S01]  /*e330*/  UMOV UR8, UR16 ;  /* 0x0000001000087c82 */ /* 0x000fe20008000000 */
[----:B------:R-:W-:-:S02]  /*e340*/  UMOV UR9, UR17 ;  /* 0x0000001100097c82 */ /* 0x000fc40008000000 */
[----:B------:R-:W-:Y:S01]  /*e350*/  UIMAD UR4, UR4, UR12, URZ ;  /* 0x0000000c040472a4 */ /* 0x000fe2000f8e023f */
[----:B------:R-:W0:Y:S01]  /*e360*/  F2I.U32.TRUNC.NTZ R0, R0 ;  /* 0x0000000000007305 */ /* 0x000e22000020f000 */
[----:B------:R-:W-:Y:S01]  /*e370*/  UIMAD.WIDE.U32 UR8, UR10, UR12, UR8 ;  /* 0x0000000c0a0872a5 */ /* 0x000fe2000f8e0008 */
[----:B------:R-:W-:Y:S01]  /*e380*/  R2UR UR12, R3 ;  /* 0x00000000030c72ca */ /* 0x000fe200000e0000 */
[----:B------:R-:W-:Y:S01]  /*e390*/  UIMAD UR10, UR10, UR13, UR4 ;  /* 0x0000000d0a0a72a4 */ /* 0x000fe2000f8e0204 */
[----:B------:R-:W-:Y:S01]  /*e3a0*/  ULDC UR11, c[0x0][0x618] ;  /* 0x00018600000b7ab9 */ /* 0x000fe20000000800 */
[----:B------:R-:W-:Y:S02]  /*e3b0*/  ULDC UR21, c[0x0][0x658] ;  /* 0x0001960000157ab9 */ /* 0x000fe40000000800 */
[----:B------:R-:W-:Y:S01]  /*e3c0*/  UIADD3 UR9, UR9, UR10, URZ ;  /* 0x0000000a09097290 */ /* 0x000fe2000fffe03f */
[----:B------:R-:W-:Y:S01]  /*e3d0*/  UMOV UR15, 0xffffffff ;  /* 0xffffffff000f7882 */ /* 0x000fe20000000000 */
[----:B------:R-:W-:Y:S01]  /*e3e0*/  ULDC.64 UR4, c[0x0][0x640] ;  /* 0x0001900000047ab9 */ /* 0x000fe20000000a00 */
[----:B------:R-:W-:Y:S01]  /*e3f0*/  USHF.L.U32 UR15, UR15, UR21, URZ ;  /* 0x000000150f0f7299 */ /* 0x000fe2000800063f */
[----:B------:R-:W-:Y:S01]  /*e400*/  ISETP.NE.U32.AND P0, PT, RZ, UR4, PT ;  /* 0x00000004ff007c0c */ /* 0x000fe2000bf05070 */
[----:B------:R-:W-:-:S02]  /*e410*/  USHF.R.U64 UR16, UR8, UR11, UR9 ;  /* 0x0000000b08107299 */ /* 0x000fc40008001209 */
[----:B------:R-:W-:Y:S01]  /*e420*/  USHF.R.U32.HI UR8, URZ, UR11, UR9 ;  /* 0x0000000b3f087299 */ /* 0x000fe20008011609 */
[----:B0-----:R-:W-:Y:S01]  /*e430*/  R2UR UR14, R0 ;  /* 0x00000000000e72ca */ /* 0x001fe200000e0000 */
[----:B------:R-:W-:Y:S01]  /*e440*/  ULDC UR17, c[0x0][0x608] ;  /* 0x0001820000117ab9 */ /* 0x000fe20000000800 */
[----:B------:R-:W-:Y:S01]  /*e450*/  ULOP3.LUT UR41, URZ, UR15, URZ, 0x33, !UPT ;  /* 0x0000000f3f297292 */ /* 0x000fe2000f8e333f */
[----:B------:R-:W-:Y:S01]  /*e460*/  ISETP.NE.AND.EX P0, PT, RZ, UR5, PT, P0 ;  /* 0x00000005ff007c0c */ /* 0x000fe2000bf05300 */
[----:B------:R-:W-:Y:S02]  /*e470*/  USHF.R.U64 UR15, UR16, UR17, UR8 ;  /* 0x00000011100f7299 */ /* 0x000fe40008001208 */
[----:B------:R-:W-:Y:S02]  /*e480*/  USHF.R.U32.HI UR8, URZ, UR17, UR8 ;  /* 0x000000113f087299 */ /* 0x000fe40008011608 */
[----:B------:R-:W-:Y:S02]  /*e490*/  UIADD3 UR12, -UR12, URZ, URZ ;  /* 0x0000003f0c0c7290 */ /* 0x000fe4000fffe13f */
[----:B------:R-:W-:Y:S01]  /*e4a0*/  USHF.R.U64 UR17, UR15, UR21, UR8 ;  /* 0x000000150f117299 */ /* 0x000fe20008001208 */
[----:B------:R-:W-:Y:S01]  /*e4b0*/  UMOV UR19, 0x1 ;  /* 0x0000000100137882 */ /* 0x000fe20000000000 */
[----:B------:R-:W-:Y:S01]  /*e4c0*/  ULDC UR13, c[0x0][0x144] ;  /* 0x00005100000d7ab9 */ /* 0x000fe20000000800 */
[----:B------:R-:W-:Y:S01]  /*e4d0*/  ULDC UR7, c[0x0][0x600] ;  /* 0x0001800000077ab9 */ /* 0x000fe20000000800 */
[----:B------:R-:W-:-:S02]  /*e4e0*/  USHF.L.U32 UR24, UR19, UR21, URZ ;  /* 0x0000001513187299 */ /* 0x000fc4000800063f */
[----:B------:R-:W-:Y:S02]  /*e4f0*/  USHF.R.U32.HI UR8, URZ, UR21, UR8 ;  /* 0x000000153f087299 */ /* 0x000fe40008011608 */
[----:B------:R-:W-:Y:S02]  /*e500*/  UIMAD UR21, UR13, UR12, UR6 ;  /* 0x0000000c0d1572a4 */ /* 0x000fe4000f8e0206 */
[----:B------:R-:W-:Y:S02]  /*e510*/  UIADD3 UR20, UR7, -0x1, URZ ;  /* 0xffffffff07147890 */ /* 0x000fe4000fffe03f */
[----:B------:R-:W-:Y:S01]  /*e520*/  UIADD3 UR19, -UR14, URZ, URZ ;  /* 0x0000003f0e137290 */ /* 0x000fe2000fffe13f */
[----:B------:R-:W-:Y:S01]  /*e530*/  ULDC UR25, c[0x0][0x148] ;  /* 0x0000520000197ab9 */ /* 0x000fe20000000800 */
[----:B------:R-:W-:Y:S01]  /*e540*/  ULDC UR22, c[0x0][0x648] ;  /* 0x0001920000167ab9 */ /* 0x000fe20000000800 */
[----:B------:R-:W-:Y:S01]  /*e550*/  ULDC UR23, c[0x0][0x638] ;  /* 0x00018e0000177ab9 */ /* 0x000fe20000000800 */
        /* <DEDUP_REMOVED lines=14> */
.L_x_418:
[----:B------:R-:W-:Y:S01]  /*e640*/  UISETP.NE.AND UP0, UPT, UR45, URZ, UPT ;  /* 0x0000003f2d00728c */ /* 0x000fe2000bf05270 */
[----:B------:R-:W-:Y:S01]  /*e650*/  IMAD.MOV.U32 R0, RZ, RZ, 0x1 ;  /* 0x00000001ff007424 */ /* 0x000fe200078e00ff */
[----:B------:R-:W-:Y:S02]  /*e660*/  USHF.R.U64 UR4, UR6, UR22, UR8 ;  /* 0x0000001606047299 */ /* 0x000fe40008001208 */
[----:B------:R-:W-:Y:S02]  /*e670*/  ULOP3.LUT UR41, UR15, UR41, URZ, 0xc0, !UPT ;  /* 0x000000290f297292 */ /* 0x000fe4000f8ec03f */
[----:B------:R-:W-:Y:S02]  /*e680*/  UIADD3 UR5, -UR4, URZ, URZ ;  /* 0x0000003f04057290 */ /* 0x000fe4000fffe13f */
[----:B------:R-:W-:Y:S02]  /*e690*/  UIMAD UR41, UR24, UR4, UR41 ;  /* 0x00000004182972a4 */ /* 0x000fe4000f8e0229 */
[----:B------:R-:W-:-:S02]  /*e6a0*/  ULOP3.LUT UR16, UR16, UR20, URZ, 0xc0, !UPT ;  /* 0x0000001410107292 */ /* 0x000fc4000f8ec03f */
[----:B------:R-:W-:Y:S02]  /*e6b0*/  @UP0 UIMAD UR21, UR25, UR19, UR18 ;  /* 0x00000013191502a4 */ /* 0x000fe4000f8e0212 */
[----:B------:R-:W-:-:S03]  /*e6c0*/  UIMAD UR4, UR5, UR23, UR17 ;  /* 0x00000017050472a4 */ /* 0x000fc6000f8e0211 */
[----:B------:R-:W-:Y:S01]  /*e6d0*/  ULDC UR5, c[0x0][0x610] ;  /* 0x0001840000057ab9 */ /* 0x000fe20000000800 */
[----:B------:R-:W-:Y:S02]  /*e6e0*/  UIMAD UR4, UR4, UR7, UR16 ;  /* 0x00000007040472a4 */ /* 0x000fe4000f8e0210 */
[----:B------:R-:W-:-:S04]  /*e6f0*/  UIMAD UR41, UR41, UR5, UR21 ;  /* 0x00000005292972a4 */ /* 0x000fc8000f8e0215 */
[----:B------:R-:W-:Y:S02]  /*e700*/  USEL UR42, UR4, UR41, !UP0 ;  /* 0x00000029042a7287 */ /* 0x000fe4000c000000 */
[----:B------:R-:W-:-:S12]  /*e710*/  USEL UR41, UR41, UR4, !UP0 ;  /* 0x0000000429297287 */ /* 0x000fd8000c000000 */
.L_x_416:
[----:B------:R-:W-:-:S13]  /*e720*/  LOP3.LUT P0, RZ, R0, 0xff, RZ, 0xc0, !PT ;  /* 0x000000ff00ff7812 */ /* 0x000fda000780c0ff */
[----:B------:R-:W-:Y:S05]  /*e730*/  @P0 BRA `(.L_x_419) ;  /* 0xffffff2c00380947 */ /* 0x000fea000383ffff */
[----:B------:R-:W-:Y:S05]  /*e740*/  EXIT ;  /* 0x000000000000794d */ /* 0x000fea0003800000 */
.L_x_8:
[----:B------:R-:W-:Y:S01]  /*e750*/  ULDC.64 UR4, c[0x0][0x650] ;  /* 0x0001940000047ab9 */ /* 0x000fe20000000a00 */
[----:B------:R-:W-:Y:S01]  /*e760*/  PRMT R0, RZ, 0x7610, R0 ;  /* 0x00007610ff007816 */ /* 0x000fe20000000000 */
[----:B------:R-:W-:Y:S01]  /*e770*/  IMAD.MOV.U32 R4, RZ, RZ, -0x1 ;  /* 0xffffffffff047424 */ /* 0x000fe200078e00ff */
[----:B------:R-:W-:Y:S01]  /*e780*/  ISETP.GE.U32.AND P0, PT, R16, UR4, PT ;  /* 0x0000000410007c0c */ /* 0x000fe2000bf06070 */
[----:B------:R-:W-:Y:S01]  /*e790*/  IMAD.MOV.U32 R8, RZ, RZ, -0x1 ;  /* 0xffffffffff087424 */ /* 0x000fe200078e00ff */
[----:B------:R-:W-:Y:S02]  /*e7a0*/  MOV R6, 0xffffffff ;  /* 0xffffffff00067802 */ /* 0x000fe40000000f00 */
        /* <DEDUP_REMOVED lines=22> */
.L_x_421:
[----:B------:R-:W-:Y:S01]  /*e910*/  USHF.R.U64 UR4, UR14, UR19, UR15 ;  /* 0x000000130e047299 */ /* 0x000fe2000800120f */
[----:B------:R-:W-:Y:S01]  /*e920*/  R2UR UR7, R17 ;  /* 0x00000000110772ca */ /* 0x000fe200000e0000 */
[----:B------:R-:W-:Y:S02]  /*e930*/  USHF.R.U32.HI UR5, URZ, UR19, UR15 ;  /* 0x000000133f057299 */ /* 0x000fe4000801160f */
[----:B------:R-:W-:Y:S01]  /*e940*/  UIADD3 UR13, UP0, URZ, -UR4, URZ ;  /* 0x800000043f0d7290 */ /* 0x000fe2000ff1e03f */
[----:B------:R-:W-:Y:S01]  /*e950*/  ULDC.64 UR14, c[0x0][0x620] ;  /* 0x00018800000e7ab9 */ /* 0x000fe20000000a00 */
[----:B------:R-:W-:Y:S02]  /*e960*/  UMOV UR6, UR20 ;  /* 0x0000001400067c82 */ /* 0x000fe40008000000 */
[----:B------:R-:W-:Y:S02]  /*e970*/  UIADD3.X UR5, URZ, ~UR5, URZ, UP0, !UPT ;  /* 0x800000053f057290 */ /* 0x000fe400087fe43f */
[----:B------:R-:W-:-:S02]  /*e980*/  UISETP.NE.AND UP1, UPT, UR45, URZ, UPT ;  /* 0x0000003f2d00728c */ /* 0x000fc4000bf25270 */
[----:B------:R-:W-:Y:S02]  /*e990*/  UIMAD UR5, UR5, UR14, URZ ;  /* 0x0000000e050572a4 */ /* 0x000fe4000f8e023f */
[----:B------:R-:W-:Y:S02]  /*e9a0*/  UIMAD.WIDE.U32 UR6, UR13, UR14, UR6 ;  /* 0x0000000e0d0672a5 */ /* 0x000fe4000f8e0006 */
[----:B------:R-:W-:Y:S01]  /*e9b0*/  UIMAD UR5, UR13, UR15, UR5 ;  /* 0x0000000f0d0572a4 */ /* 0x000fe2000f8e0205 */
[----:B------:R-:W-:Y:S02]  /*e9c0*/  ULDC UR14, c[0x0][0x608] ;  /* 0x00018200000e7ab9 */ /* 0x000fe40000000800 */
[----:B------:R-:W-:Y:S01]  /*e9d0*/  ULDC UR13, c[0x0][0x618] ;  /* 0x00018600000d7ab9 */ /* 0x000fe20000000800 */
[----:B------:R-:W-:Y:S01]  /*e9e0*/  UIADD3 UR5, UR7, UR5, URZ ;  /* 0x0000000507057290 */ /* 0x000fe2000fffe03f */
[----:B------:R-:W-:Y:S01]  /*e9f0*/  ULDC UR22, c[0x0][0x658] ;  /* 0x0001960000167ab9 */ /* 0x000fe20000000800 */
[----:B------:R-:W-:-:S02]  /*ea00*/  @UP1 UIMAD UR8, UR11, UR12, UR10 ;  /* 0x0000000c0b0812a4 */ /* 0x000fc4000f8e020a */
[----:B------:R-:W-:Y:S02]  /*ea10*/  USHF.R.U64 UR17, UR6, UR13, UR5 ;  /* 0x0000000d06117299 */ /* 0x000fe40008001205 */
[----:B------:R-:W-:Y:S01]  /*ea20*/  USHF.R.U32.HI UR5, URZ, UR13, UR5 ;  /* 0x0000000d3f057299 */ /* 0x000fe20008011605 */
[----:B------:R-:W-:Y:S01]  /*ea30*/  ULDC.64 UR6, c[0x0][0x640] ;  /* 0x0001900000067ab9 */ /* 0x000fe20000000a00 */
[----:B------:R-:W-:Y:S01]  /*ea40*/  UMOV UR10, 0xffffffff ;  /* 0xffffffff000a7882 */ /* 0x000fe20000000000 */
[----:B------:R-:W-:Y:S01]  /*ea50*/  ISETP.NE.U32.AND P0, PT, RZ, UR6, PT ;  /* 0x00000006ff007c0c */ /* 0x000fe2000bf05070 */
[----:B------:R-:W-:Y:S02]  /*ea60*/  USHF.R.U64 UR18, UR17, UR14, UR5 ;  /* 0x0000000e11127299 */ /* 0x000fe40008001205 */
[----:B------:R-:W-:Y:S01]  /*ea70*/  USHF.R.U32.HI UR5, URZ, UR14, UR5 ;  /* 0x0000000e3f057299 */ /* 0x000fe20008011605 */
[----:B------:R-:W-:Y:S01]  /*ea80*/  ISETP.NE.AND.EX P0, PT, RZ, UR7, PT, P0 ;  /* 0x00000007ff007c0c */ /* 0x000fe2000bf05300 */
[----:B------:R-:W-:-:S02]  /*ea90*/  USHF.L.U32 UR11, UR10, UR22, URZ ;  /* 0x000000160a0b7299 */ /* 0x000fc4000800063f */
[----:B------:R-:W-:Y:S01]  /*eaa0*/  USHF.R.U64 UR19, UR18, UR22, UR5 ;  /* 0x0000001612137299 */ /* 0x000fe20008001205 */
[----:B------:R-:W-:Y:S01]  /*eab0*/  ULDC UR20, c[0x0][0x600] ;  /* 0x0001800000147ab9 */ /* 0x000fe20000000800 */
[----:B------:R-:W-:Y:S02]  /*eac0*/  USHF.R.U32.HI UR10, URZ, UR22, UR5 ;  /* 0x000000163f0a7299 */ /* 0x000fe40008011605 */
[----:B------:R-:W-:Y:S02]  /*ead0*/  UIADD3 UR21, UR20, -0x1, URZ ;  /* 0xffffffff14157890 */ /* 0x000fe4000fffe03f */
[----:B------:R-:W-:Y:S01]  /*eae0*/  ULOP3.LUT UR26, URZ, UR11, URZ, 0x33, !UPT ;  /* 0x0000000b3f1a7292 */ /* 0x000fe2000f8e333f */
        /* <DEDUP_REMOVED lines=17> */
.L_x_422:
[----:B------:R-:W-:Y:S01]  /*ec00*/  USHF.R.U64 UR6, UR5, UR23, UR10 ;  /* 0x0000001705067299 */ /* 0x000fe2000800120a */
[----:B------:R-:W-:Y:S01]  /*ec10*/  IMAD.MOV.U32 R0, RZ, RZ, 0x1 ;  /* 0x00000001ff007424 */ /* 0x000fe200078e00ff */
[----:B------:R-:W-:Y:S01]  /*ec20*/  USHF.L.U32 UR25, UR25, UR22, URZ ;  /* 0x0000001619197299 */ /* 0x000fe2000800063f */
[----:B------:R-:W-:Y:S01]  /*ec30*/  IMAD.U32 R8, RZ, RZ, UR4 ;  /* 0x00000004ff087e24 */ /* 0x000fe2000f8e00ff */
[----:B------:R-:W-:Y:S02]  /*ec40*/  ULOP3.LUT UR5, UR18, UR26, URZ, 0xc0, !UPT ;  /* 0x0000001a12057292 */ /* 0x000fe4000f8ec03f */
[----:B------:R-:W-:Y:S02]  /*ec50*/  UIADD3 UR7, -UR6, URZ, URZ ;  /* 0x0000003f06077290 */ /* 0x000fe4000fffe13f */
[----:B------:R-:W-:Y:S02]  /*ec60*/  UIMAD UR6, UR25, UR6, UR5 ;  /* 0x00000006190672a4 */ /* 0x000fe4000f8e0205 */
[----:B------:R-:W-:-:S02]  /*ec70*/  ULOP3.LUT UR17, UR17, UR21, URZ, 0xc0, !UPT ;  /* 0x0000001511117292 */ /* 0x000fc4000f8ec03f */
[----:B------:R-:W-:Y:S02]  /*ec80*/  UIMAD UR5, UR7, UR24, UR19 ;  /* 0x00000018070572a4 */ /* 0x000fe4000f8e0213 */
[----:B------:R-:W-:Y:S01]  /*ec90*/  UISETP.NE.AND UP0, UPT, UR45, URZ, UPT ;  /* 0x0000003f2d00728c */ /* 0x000fe2000bf05270 */
[----:B------:R-:W-:Y:S01]  /*eca0*/  ULDC UR7, c[0x0][0x610] ;  /* 0x0001840000077ab9 */ /* 0x000fe20000000800 */
[----:B------:R-:W-:Y:S02]  /*ecb0*/  UIMAD UR5, UR5, UR20, UR17 ;  /* 0x00000014050572a4 */ /* 0x000fe4000f8e0211 */
[----:B------:R-:W-:-:S04]  /*ecc0*/  UIMAD UR8, UR6, UR7, UR8 ;  /* 0x00000007060872a4 */ /* 0x000fc8000f8e0208 */
[----:B------:R-:W-:Y:S02]  /*ecd0*/  USEL UR6, UR5, UR8, !UP0 ;  /* 0x0000000805067287 */ /* 0x000fe4000c000000 */
[----:B------:R-:W-:-:S04]  /*ece0*/  USEL UR8, UR8, UR5, !UP0 ;  /* 0x0000000508087287 */ /* 0x000fc8000c000000 */
[----:B------:R-:W-:Y:S02]  /*ecf0*/  IMAD.U32 R6, RZ, RZ, UR6 ;  /* 0x00000006ff067e24 */ /* 0x000fe4000f8e00ff */
[----:B------:R-:W-:-:S07]  /*ed00*/  IMAD.U32 R4, RZ, RZ, UR8 ;  /* 0x00000008ff047e24 */ /* 0x000fce000f8e00ff */
.L_x_420:
[----:B------:R-:W-:-:S08]  /*ed10*/  NOP ;  /* 0x0000000000007918 */ /* 0x000fd00000000000 */
[----:B------:R-:W0:-:S00]  /*ed20*/  USETMAXREG.DEALLOC.CTAPOOL 0x28 ;  /* 0x00000028000079c8 */ /* 0x000e0000080e0500 */
[----:B------:R-:W-:-:S13]  /*ed30*/  ISETP.NE.AND P0, PT, RZ, UR9, PT ;  /* 0x00000009ff007c0c */ /* 0x000fda000bf05270 */
[----:B------:R-:W-:Y:S05]  /*ed40*/  @P0 EXIT ;  /* 0x000000000000094d */ /* 0x000fea0003800000 */
[----:B0-----:R-:W-:Y:S01]  /*ed50*/  LOP3.LUT P0, RZ, R0, 0xff, RZ, 0xc0, !PT ;  /* 0x000000ff00ff7812 */ /* 0x001fe2000780c0ff */
[----:B------:R-:W-:Y:S02]  /*ed60*/  IMAD.MOV.U32 R3, RZ, RZ, 0x1 ;  /* 0x00000001ff037424 */ /* 0x000fe400078e00ff */
[----:B------:R-:W-:-:S10]  /*ed70*/  IMAD.MOV.U32 R0, RZ, RZ, RZ ;  /* 0x000000ffff007224 */ /* 0x000fd400078e00ff */
[----:B------:R-:W-:Y:S05]  /*ed80*/  @!P0 BRA `(.L_x_423) ;  /* 0x0000000c00588947 */ /* 0x000fea0003800000 */
[----:B------:R-:W0:Y:S01]  /*ed90*/  S2R R11, SR_CgaCtaId ;  /* 0x00000000000b7919 */ /* 0x000e220000008800 */
[----:B------:R-:W-:Y:S01]  /*eda0*/  ULDC UR4, c[0x0][0x28c] ;  /* 0x0000a30000047ab9 */ /* 0x000fe20000000800 */
[----:B------:R-:W-:Y:S01]  /*edb0*/  ULDC UR5, c[0x0][0x600] ;  /* 0x0001800000057ab9 */ /* 0x000fe20000000800 */
[----:B------:R-:W-:Y:S01]  /*edc0*/  UIADD3 UR9, UR4, 0x1f, URZ ;  /* 0x0000001f04097890 */ /* 0x000fe2000fffe03f */
[----:B------:R-:W-:Y:S01]  /*edd0*/  BSSY B0, `(.L_x_423) ;  /* 0x00000d1000007945 */ /* 0x000fe20003800000 */
[----:B------:R-:W-:Y:S01]  /*ede0*/  ULDC UR7, c[0x0][0x658] ;  /* 0x0001960000077ab9 */ /* 0x000fe20000000800 */
[----:B------:R-:W-:Y:S01]  /*edf0*/  UMOV UR10, 0x1 ;  /* 0x00000001000a7882 */ /* 0x000fe20000000000 */
[----:B------:R-:W-:Y:S01]  /*ee00*/  UIADD3 UR4, UR5, -0x1, URZ ;  /* 0xffffffff05047890 */ /* 0x000fe2000fffe03f */
[----:B------:R-:W-:Y:S01]  /*ee10*/  IMAD.MOV.U32 R10, RZ, RZ, 0x1 ;  /* 0x00000001ff0a7424 */ /* 0x000fe200078e00ff */
[----:B------:R-:W-:Y:S01]  /*ee20*/  UMOV UR8, 0xffffffff ;  /* 0xffffffff00087882 */ /* 0x000fe20000000000 */
[----:B------:R-:W-:Y:S01]  /*ee30*/  USHF.L.U32 UR5, UR10, UR7, URZ ;  /* 0x000000070a057299 */ /* 0x000fe2000800063f */
[----:B------:R-:W-:Y:S01]  /*ee40*/  IMAD.MOV.U32 R3, RZ, RZ, 0x1 ;  /* 0x00000001ff037424 */ /* 0x000fe200078e00ff */
[----:B------:R-:W-:Y:S01]  /*ee50*/  USHF.R.S32.HI UR10, URZ, 0x1f, UR9 ;  /* 0x0000001f3f0a7899 */ /* 0x000fe20008011409 */
[----:B------:R-:W-:Y:S01]  /*ee60*/  IMAD.MOV.U32 R0, RZ, RZ, RZ ;  /* 0x000000ffff007224 */ /* 0x000fe200078e00ff */
[----:B------:R-:W-:Y:S01]  /*ee70*/  ULDC UR6, c[0x0][0xc] ;  /* 0x0000030000067ab9 */ /* 0x000fe20000000800 */
[----:B------:R-:W-:-:S02]  /*ee80*/  USHF.L.U32 UR11, UR8, UR7, URZ ;  /* 0x00000007080b7299 */ /* 0x000fc4000800063f */
[----:B------:R-:W-:Y:S01]  /*ee90*/  ULEA.HI UR10, UR10, UR9, URZ, 0x5 ;  /* 0x000000090a0a7291 */ /* 0x000fe2000f8f283f */
[----:B------:R-:W-:Y:S01]  /*eea0*/  ULDC UR7, c[0x0][0x10] ;  /* 0x0000040000077ab9 */ /* 0x000fe20000000800 */
[----:B------:R-:W-:Y:S01]  /*eeb0*/  ULDC UR8, c[0x0][0x14] ;  /* 0x0000050000087ab9 */ /* 0x000fe20000000800 */
[----:B------:R-:W-:Y:S02]  /*eec0*/  UIMAD.WIDE.U32 UR6, UR6, UR7, URZ ;  /* 0x00000007060672a5 */ /* 0x000fe4000f8e003f */
[----:B------:R-:W-:Y:S02]  /*eed0*/  USHF.R.S32.HI UR18, URZ, 0x5, UR10 ;  /* 0x000000053f127899 */ /* 0x000fe4000801140a */
[----:B------:R-:W-:Y:S02]  /*eee0*/  UIMAD.WIDE.U32 UR22, UR6, UR8, URZ ;  /* 0x00000008061672a5 */ /* 0x000fe4000f8e003f */
[----:B------:R-:W-:Y:S02]  /*eef0*/  UIMAD UR13, UR7, UR8, URZ ;  /* 0x00000008070d72a4 */ /* 0x000fe4000f8e023f */
[----:B------:R-:W-:-:S02]  /*ef00*/  ULOP3.LUT UR21, UR40, 0x2, URZ, 0xfc, !UPT ;  /* 0x0000000228157892 */ /* 0x000fc4000f8efc3f */
[----:B------:R-:W-:Y:S01]  /*ef10*/  ULOP3.LUT UR19, URZ, UR11, URZ, 0x33, !UPT ;  /* 0x0000000b3f137292 */ /* 0x000fe2000f8e333f */
[----:B0-----:R-:W-:Y:S01]  /*ef20*/  LOP3.LUT R11, R11, 0x1, RZ, 0xc0, !PT ;  /* 0x000000010b0b7812 */ /* 0x001fe200078ec0ff */
[----:B------:R-:W-:Y:S02]  /*ef30*/  UIADD3 UR13, UR23, UR13, URZ ;  /* 0x0000000d170d7290 */ /* 0x000fe4000fffe03f */
[----:B------:R-:W-:Y:S01]  /*ef40*/  UIADD3 UR26, UR18, 0x1, URZ ;  /* 0x00000001121a7890 */ /* 0x000fe2000fffe03f */
[----:B------:R-:W-:-:S11]  /*ef50*/  ULDC.64 UR24, c[0x0][0x198] ;  /* 0x0000660000187ab9 */ /* 0x000fd60000000a00 */
.L_x_434:
[----:B------:R-:W-:-:S03]  /*ef60*/  UMOV UR6, 0xffffffff ;  /* 0xffffffff00067882 */ /* 0x000fc60000000000 */
[----:B------:R-:W-:Y:S05]  /*ef70*/  BRA.DIV UR6, `(.L_x_424) ;  /* 0x0000001206587947 */ /* 0x000fea000b800000 */
[----:B------:R-:W-:-:S13]  /*ef80*/  ELECT P6, URZ, PT ;  /* 0x00000000003f782f */ /* 0x000fda00038c0000 */
.L_x_449:
[----:B------:R-:W0:Y:S01]  /*ef90*/  LDC R5, c[0x0][0x28c] ;  /* 0x0000a300ff057b82 */ /* 0x000e220000000800 */
[----:B------:R-:W-:Y:S01]  /*efa0*/  BSSY B1, `(.L_x_425) ;  /* 0x000003b000017945 */ /* 0x000fe20003800000 */
[----:B0-----:R-:W-:-:S13]  /*efb0*/  ISETP.LT.OR P6, PT, R5, 0x1, !P6 ;  /* 0x000000010500780c */ /* 0x001fda00077c1670 */
[----:B------:R-:W-:Y:S05]  /*efc0*/  @P6 BRA `(.L_x_426) ;  /* 0x0000000000e06947 */ /* 0x000fea0003800000 */
[----:B------:R-:W-:Y:S01]  /*efd0*/  IMAD R5, R6, 0x2, R11 ;  /* 0x0000000206057824 */ /* 0x000fe200078e020b */
[----:B------:R-:W-:Y:S01]  /*efe0*/  MOV R15, RZ ;  /* 0x000000ff000f7202 */ /* 0x000fe20000000f00 */
[----:B------:R-:W-:Y:S02]  /*eff0*/  IMAD.SHL.U32 R12, R4, 0x100, RZ ;  /* 0x00000100040c7824 */ /* 0x000fe400078e00ff */
[----:B------:R-:W-:Y:S02]  /*f000*/  IMAD.U32 R18, RZ, RZ, UR26 ;  /* 0x0000001aff127e24 */ /* 0x000fe4000f8e00ff */
[----:B------:R-:W-:Y:S02]  /*f010*/  IMAD.MOV.U32 R4, RZ, RZ, R3 ;  /* 0x000000ffff047224 */ /* 0x000fe400078e0003 */
[----:B------:R-:W-:Y:S02]  /*f020*/  IMAD.MOV.U32 R6, RZ, RZ, R0 ;  /* 0x000000ffff067224 */ /* 0x000fe400078e0000 */
[----:B------:R-:W-:-:S07]  /*f030*/  IMAD R9, R5, 0x60, RZ ;  /* 0x0000006005097824 */ /* 0x000fce00078e02ff */
.L_x_429:
[----:B------:R-:W0:Y:S01]  /*f040*/  S2R R14, SR_CgaCtaId ;  /* 0x00000000000e7919 */ /* 0x000e220000008800 */
[----:B------:R-:W-:Y:S02]  /*f050*/  MOV R5, 0x400 ;  /* 0x0000040000057802 */ /* 0x000fe40000000f00 */
[----:B------:R-:W-:-:S13]  /*f060*/  LOP3.LUT P1, RZ, R2, 0x7f, RZ, 0xc0, !PT ;  /* 0x0000007f02ff7812 */ /* 0x000fda000782c0ff */
[----:B------:R-:W1:Y:S01]  /*f070*/  @!P1 LDC R7, c[0x0][0x500] ;  /* 0x00014000ff079b82 */ /* 0x000e620000000800 */
[----:B0-----:R-:W-:Y:S02]  /*f080*/  LEA R13, R14, R5, 0x18 ;  /* 0x000000050e0d7211 */ /* 0x001fe400078ec0ff */
[----:B------:R-:W-:-:S03]  /*f090*/  SHF.L.U32 R5, R4, 0x1f, RZ ;  /* 0x0000001f04057819 */ /* 0x000fc600000006ff */
[----:B------:R-:W-:-:S04]  /*f0a0*/  IMAD R14, R6, 0x8, R13 ;  /* 0x00000008060e7824 */ /* 0x000fc800078e020d */
[----:B------:R-:W0:Y:S02]  /*f0b0*/  SYNCS.PHASECHK.TRANS64.TRYWAIT P0, [R14+URZ+0x40], R5 ;  /* 0x000040050e0075a7 */ /* 0x000e24000800017f */
[----:B01----:R-:W-:Y:S05]  /*f0c0*/  @!P0 BRA `(.L_x_427) ;  /* 0x0000001000248947 */ /* 0x003fea0003800000 */
.L_x_450:
[----:B------:R-:W-:Y:S01]  /*f0d0*/  UPRMT UR6, UR21, 0x9910, URZ ;  /* 0x0000991015067896 */ /* 0x000fe2000800003f */
[----:B------:R1:W-:Y:S03]  /*f0e0*/  @!P1 SYNCS.ARRIVE.TRANS64 RZ, [R14+URZ], R7 ;  /* 0x000000070eff99a7 */ /* 0x0003e6000800003f */
[----:B------:R-:W-:-:S06]  /*f0f0*/  UISETP.NE.AND UP0, UPT, UR6, 0x2, UPT ;  /* 0x000000020600788c */ /* 0x000fcc000bf05270 */
[----:B------:R-:W-:-:S13]  /*f100*/  PLOP3.LUT P0, PT, PT, PT, UP0, 0x80, 0x0 ;  /* 0x000000000000781c */ /* 0x000fda0003f0f008 */
[----:B-1----:R-:W-:Y:S05]  /*f110*/  @P0 BRA `(.L_x_428) ;  /* 0x0000000000040947 */ /* 0x002fea0003800000 */
[----:B------:R-:W-:Y:S01]  /*f120*/  BPT.TRAP 0x1 ;  /* 0x000000040000795c */ /* 0x000fe20000300000 */
.L_x_428:
[----:B0-----:R-:W-:Y:S01]  /*f130*/  IMAD R5, R6, 0x2, R11 ;  /* 0x0000000206057824 */ /* 0x001fe200078e020b */
[----:B------:R-:W-:Y:S01]  /*f140*/  R2UR UR9, R14 ;  /* 0x000000000e0972ca */ /* 0x000fe200000e0000 */
[--C-:B------:R-:W-:Y:S01]  /*f150*/  IMAD R7, R6, 0x4000, R13.reuse ;  /* 0x0000400006077824 */ /* 0x100fe200078e020d */
[----:B------:R-:W-:Y:S01]  /*f160*/  UIADD3 UR6, UP0, UR24, 0xf0, URZ ;  /* 0x000000f018067890 */ /* 0x000fe2000ff1e03f */
[----:B------:R-:W-:Y:S01]  /*f170*/  IMAD R5, R5, 0xc00, RZ ;  /* 0x00000c0005057824 */ /* 0x000fe200078e02ff */
[----:B------:R-:W-:Y:S01]  /*f180*/  R2UR UR11, R12 ;  /* 0x000000000c0b72ca */ /* 0x000fe200000e0000 */
[----:B------:R-:W-:Y:S01]  /*f190*/  VIADD R18, R18, 0xffffffff ;  /* 0xffffffff12127836 */ /* 0x000fe20000000000 */
[----:B------:R-:W-:Y:S01]  /*f1a0*/  R2UR UR7, R7 ;  /* 0x00000000070772ca */ /* 0x000fe200000e0000 */
[----:B------:R-:W-:Y:S01]  /*f1b0*/  IMAD R5, R5, 0x2, R13 ;  /* 0x0000000205057824 */ /* 0x000fe200078e020d */
[----:B------:R-:W-:Y:S01]  /*f1c0*/  R2UR UR10, R15 ;  /* 0x000000000f0a72ca */ /* 0x000fe200000e0000 */
[----:B------:R-:W-:Y:S01]  /*f1d0*/  UIADD3 UR28, UP1, UR24, 0x1f0, URZ ;  /* 0x000001f0181c7890 */ /* 0x000fe2000ff3e03f */
[----:B------:R-:W-:Y:S01]  /*f1e0*/  R2UR UR12, R8 ;  /* 0x00000000080c72ca */ /* 0x000fe200000e0000 */
[----:B------:R-:W-:Y:S01]  /*f1f0*/  VIADD R6, R6, 0x1 ;  /* 0x0000000106067836 */ /* 0x000fe20000000000 */
[----:B------:R-:W-:Y:S01]  /*f200*/  R2UR UR8, R5 ;  /* 0x00000000050872ca */ /* 0x000fe200000e0000 */
[----:B------:R-:W-:Y:S01]  /*f210*/  UIADD3.X UR29, URZ, UR25, URZ, UP1, !UPT ;  /* 0x000000193f1d7290 */ /* 0x000fe20008ffe43f */
[----:B------:R-:W-:Y:S01]  /*f220*/  R2UR UR20, R9 ;  /* 0x00000000091472ca */ /* 0x000fe200000e0000 */
[----:B------:R-:W-:Y:S01]  /*f230*/  UMOV UR14, 0x0 ;  /* 0x00000000000e7882 */ /* 0x000fe20000000000 */
[----:B------:R-:W-:Y:S01]  /*f240*/  ISETP.GT.AND P1, PT, R18, 0x1, PT ;  /* 0x000000011200780c */ /* 0x000fe20003f24270 */
[----:B------:R-:W-:Y:S01]  /*f250*/  UMOV UR15, 0x10000000 ;  /* 0x10000000000f7882 */ /* 0x000fe20000000000 */
[C---:B------:R-:W-:Y:S01]  /*f260*/  ISETP.NE.AND P0, PT, R6.reuse, 0x8, PT ;  /* 0x000000080600780c */ /* 0x040fe20003f05270 */
[----:B------:R-:W-:Y:S01]  /*f270*/  UIADD3 UR16, UR7, 0x180, URZ ;  /* 0x0000018007107890 */ /* 0x000fe2000fffe03f */
[----:B------:R-:W-:Y:S01]  /*f280*/  VIADD R15, R15, 0x20 ;  /* 0x000000200f0f7836 */ /* 0x000fe20000000000 */
[----:B------:R-:W-:Y:S01]  /*f290*/  UIADD3.X UR7, URZ, UR25, URZ, UP0, !UPT ;  /* 0x000000193f077290 */ /* 0x000fe200087fe43f */
[----:B------:R-:W-:Y:S01]  /*f2a0*/  SEL R5, RZ, 0x1, P0 ;  /* 0x00000001ff057807 */ /* 0x000fe20000000000 */
[----:B------:R-:W-:Y:S01]  /*f2b0*/  UMOV UR27, 0x30000 ;  /* 0x00030000001b7882 */ /* 0x000fe20000000000 */
[----:B------:R-:W-:Y:S01]  /*f2c0*/  SEL R6, R6, RZ, P0 ;  /* 0x000000ff06067207 */ /* 0x000fe20000000000 */
[----:B------:R-:W-:Y:S01]  /*f2d0*/  UIADD3 UR17, UR8, 0x20180, URZ ;  /* 0x0002018008117890 */ /* 0x000fe2000fffe03f */
[----:B------:R-:W-:-:S02]  /*f2e0*/  LOP3.LUT R4, R4, R5, RZ, 0x3c, !PT ;  /* 0x0000000504047212 */ /* 0x000fc400078e3cff */
[----:B------:R-:W-:Y:S02]  /*f2f0*/  UMOV UR8, UR16 ;  /* 0x0000001000087c82 */ /* 0x000fe40008000000 */
[----:B------:R0:W-:Y:S02]  /*f300*/  UTMALDG.3D [UR8], [UR6], desc[UR14] ;  /* 0x00000e08060075b4 */ /* 0x0001e40008011000 */
[----:B0-----:R-:W-:Y:S01]  /*f310*/  UMOV UR8, UR17 ;  /* 0x0000001100087c82 */ /* 0x001fe20008000000 */
[----:B------:R-:W-:Y:S02]  /*f320*/  UMOV UR11, UR20 ;  /* 0x00000014000b7c82 */ /* 0x000fe40008000000 */
[----:B------:R0:W-:Y:S02]  /*f330*/  UTMALDG.3D.MULTICAST [UR8], [UR28], UR27, desc[UR14] ;  /* 0x00000e081c0073b4 */ /* 0x0001e4000801181b */
[----:B0-----:R-:W-:Y:S05]  /*f340*/  @P1 BRA `(.L_x_429) ;  /* 0xfffffffc003c1947 */ /* 0x001fea000383ffff */
.L_x_426:
[----:B------:R-:W-:Y:S05]  /*f350*/  BSYNC B1 ;  /* 0x0000000000017941 */ /* 0x000fea0003800000 */
.L_x_425:
[----:B------:R-:W-:Y:S01]  /*f360*/  LOP3.LUT P2, RZ, R10, 0xff, RZ, 0xc0, !PT ;  /* 0x000000ff0aff7812 */ /* 0x000fe2000784c0ff */
[----:B------:R-:W-:Y:S01]  /*f370*/  VIADD R0, R0, UR18 ;  /* 0x0000001200007c36 */ /* 0x000fe20008000000 */
[----:B------:R-:W-:Y:S01]  /*f380*/  ULDC.64 UR6, c[0x0][0x650] ;  /* 0x0001940000067ab9 */ /* 0x000fe20000000a00 */
[----:B------:R-:W-:Y:S01]  /*f390*/  IMAD.U32 R7, RZ, RZ, UR18 ;  /* 0x00000012ff077e24 */ /* 0x000fe2000f8e00ff */
[----:B------:R-:W-:Y:S01]  /*f3a0*/  BSSY B1, `(.L_x_430) ;  /* 0x0000071000017945 */ /* 0x000fe20003800000 */
[----:B------:R-:W-:Y:S01]  /*f3b0*/  IMAD.MOV.U32 R8, RZ, RZ, -0x1 ;  /* 0xffffffffff087424 */ /* 0x000fe200078e00ff */
[----:B------:R-:W-:Y:S02]  /*f3c0*/  SHF.R.U32.HI R4, RZ, 0x3, R0 ;  /* 0x00000003ff047819 */ /* 0x000fe40000011600 */
[----:B------:R-:W-:Y:S02]  /*f3d0*/  ISETP.GT.U32.AND P0, PT, R0, 0x7, PT ;  /* 0x000000070000780c */ /* 0x000fe40003f04070 */
[----:B------:R-:W-:-:S02]  /*f3e0*/  LOP3.LUT R4, R4, 0x1, RZ, 0xc0, !PT ;  /* 0x0000000104047812 */ /* 0x000fc400078ec0ff */
[----:B------:R-:W-:Y:S01]  /*f3f0*/  ISETP.LT.U32.AND P0, PT, R7, 0x8, P0 ;  /* 0x000000080700780c */ /* 0x000fe20000701070 */
[----:B------:R-:W0:Y:S01]  /*f400*/  @P2 S2R R6, SR_CgaCtaId ;  /* 0x0000000000062919 */ /* 0x000e220000008800 */
[----:B------:R-:W-:Y:S02]  /*f410*/  @P2 MOV R5, 0x400 ;  /* 0x0000040000052802 */ /* 0x000fe40000000f00 */
[----:B------:R-:W-:Y:S02]  /*f420*/  ISETP.NE.U32.AND P1, PT, R4, 0x1, PT ;  /* 0x000000010400780c */ /* 0x000fe40003f25070 */
[----:B------:R-:W-:Y:S02]  /*f430*/  MOV R4, UR18 ;  /* 0x0000001200047c02 */ /* 0x000fe40008000f00 */
[----:B------:R-:W-:Y:S02]  /*f440*/  LOP3.LUT R0, R0, 0x7, RZ, 0xc0, !PT ;  /* 0x0000000700007812 */ /* 0x000fe400078ec0ff */
[----:B------:R-:W-:-:S02]  /*f450*/  ISETP.GT.U32.AND P1, PT, R4, 0x7, !P1 ;  /* 0x000000070400780c */ /* 0x000fc40004f24070 */
[----:B------:R-:W-:Y:S02]  /*f460*/  SEL R4, RZ, 0x1, !P0 ;  /* 0x00000001ff047807 */ /* 0x000fe40004000000 */
[----:B------:R-:W-:Y:S02]  /*f470*/  PRMT R10, RZ, 0x7610, R10 ;  /* 0x00007610ff0a7816 */ /* 0x000fe4000000000a */
[----:B0-----:R-:W-:Y:S01]  /*f480*/  @P2 LEA R5, R6, R5, 0x18 ;  /* 0x0000000506052211 */ /* 0x001fe200078ec0ff */
[----:B------:R-:W-:-:S03]  /*f490*/  IMAD.MOV.U32 R6, RZ, RZ, -0x1 ;  /* 0xffffffffff067424 */ /* 0x000fc600078e00ff */
[----:B------:R0:W-:Y:S01]  /*f4a0*/  @P2 SYNCS.ARRIVE.TRANS64.A1T0 RZ, [R5+URZ+0x98], RZ ;  /* 0x000098ff05ff29a7 */ /* 0x0001e2000810003f */
[----:B------:R-:W-:-:S04]  /*f4b0*/  IADD3 R16, P2, R16, UR22, RZ ;  /* 0x0000001610107c10 */ /* 0x000fc8000ff5e0ff */
[----:B------:R-:W-:Y:S02]  /*f4c0*/  IADD3.X R17, R17, UR13, RZ, P2, !PT ;  /* 0x0000000d11117c10 */ /* 0x000fe400097fe4ff */
[----:B------:R-:W-:Y:S02]  /*f4d0*/  ISETP.GE.U32.AND P2, PT, R16, UR6, PT ;  /* 0x0000000610007c0c */ /* 0x000fe4000bf46070 */
[----:B0-----:R-:W-:Y:S02]  /*f4e0*/  SEL R5, RZ, 0x1, !P1 ;  /* 0x00000001ff057807 */ /* 0x001fe40004800000 */
[----:B------:R-:W-:Y:S02]  /*f4f0*/  ISETP.GE.U32.AND.EX P0, PT, R17, UR7, PT, P2 ;  /* 0x0000000711007c0c */ /* 0x000fe4000bf06120 */
[----:B------:R-:W-:Y:S01]  /*f500*/  LOP3.LUT R3, R5, R3, R4, 0x96, !PT ;  /* 0x0000000305037212 */ /* 0x000fe200078e9604 */
[----:B------:R-:W-:Y:S01]  /*f510*/  IMAD.MOV.U32 R4, RZ, RZ, -0x1 ;  /* 0xffffffffff047424 */ /* 0x000fe200078e00ff */
[----:B------:R-:W-:-:S09]  /*f520*/  PRMT R5, RZ, 0x7610, R5 ;  /* 0x00007610ff057816 */ /* 0x000fd20000000005 */
[----:B------:R-:W-:Y:S05]  /*f530*/  @P0 BRA `(.L_x_431) ;  /* 0x00000004005c0947 */ /* 0x000fea0003800000 */
[----:B------:R-:W-:Y:S01]  /*f540*/  ULDC.64 UR6, c[0x0][0x628] ;  /* 0x00018a0000067ab9 */ /* 0x000fe20000000a00 */
[----:B------:R-:W0:Y:S01]  /*f550*/  S2R R13, SR_CTAID.X ;  /* 0x00000000000d7919 */ /* 0x000e220000002500 */
[----:B------:R-:W-:Y:S01]  /*f560*/  ISETP.NE.U32.AND P0, PT, RZ, UR6, PT ;  /* 0x00000006ff007c0c */ /* 0x000fe2000bf05070 */
[----:B------:R-:W-:Y:S01]  /*f570*/  ULDC UR9, c[0x0][0x630] ;  /* 0x00018c0000097ab9 */ /* 0x000fe20000000800 */
[----:B------:R-:W-:Y:S01]  /*f580*/  IMAD.MOV.U32 R4, RZ, RZ, R16 ;  /* 0x000000ffff047224 */ /* 0x000fe200078e0010 */
[----:B------:R-:W1:Y:S01]  /*f590*/  S2R R12, SR_CTAID.Y ;  /* 0x00000000000c7919 */ /* 0x000e620000002600 */
[----:B------:R-:W-:Y:S01]  /*f5a0*/  ISETP.NE.AND.EX P0, PT, RZ, UR7, PT, P0 ;  /* 0x00000007ff007c0c */ /* 0x000fe2000bf05300 */
[----:B------:R-:W-:-:S12]  /*f5b0*/  IMAD.MOV.U32 R5, RZ, RZ, R17 ;  /* 0x000000ffff057224 */ /* 0x000fd800078e0011 */
[----:B------:R-:W-:Y:S05]  /*f5c0*/  @!P0 BRA `(.L_x_432) ;  /* 0x0000000000288947 */ /* 0x000fea0003800000 */
[----:B------:R-:W-:Y:S02]  /*f5d0*/  ULDC UR8, c[0x0][0x634] ;  /* 0x00018d0000087ab9 */ /* 0x000fe40000000800 */
[----:B------:R-:W-:-:S05]  /*f5e0*/  IADD3 R9, P0, R16, UR8, RZ ;  /* 0x0000000810097c10 */ /* 0x000fca000ff1e0ff */
[----:B------:R-:W-:-:S04]  /*f5f0*/  IMAD.X R15, RZ, RZ, R17, P0 ;  /* 0x000000ffff0f7224 */ /* 0x000fc800000e0611 */
[----:B------:R-:W-:-:S04]  /*f600*/  IMAD.WIDE.U32 R6, R15, UR6, RZ ;  /* 0x000000060f067c25 */ /* 0x000fc8000f8e00ff */
[----:B------:R-:W-:-:S04]  /*f610*/  IMAD.WIDE.U32 R6, P0, R9, UR7, R6 ;  /* 0x0000000709067c25 */ /* 0x000fc8000f800006 */
[----:B------:R-:W-:-:S04]  /*f620*/  IMAD.WIDE.U32 R8, R9, UR6, RZ ;  /* 0x0000000609087c25 */ /* 0x000fc8000f8e00ff */
[----:B------:R-:W-:Y:S01]  /*f630*/  IMAD.X R5, RZ, RZ, RZ, P0 ;  /* 0x000000ffff057224 */ /* 0x000fe200000e06ff */
[----:B------:R-:W-:Y:S01]  /*f640*/  IADD3 RZ, P0, R9, R6, RZ ;  /* 0x0000000609ff7210 */ /* 0x000fe20007f1e0ff */
[----:B------:R-:W-:-:S04]  /*f650*/  IMAD.MOV.U32 R4, RZ, RZ, R7 ;  /* 0x000000ffff047224 */ /* 0x000fc800078e0007 */
[----:B------:R-:W-:-:S08]  /*f660*/  IMAD.WIDE.U32.X R4, R15, UR7, R4, P0 ;  /* 0x000000070f047c25 */ /* 0x000fd000080e0404 */
.L_x_432:
[--C-:B------:R-:W-:Y:S01]  /*f670*/  SHF.R.U64 R8, R4, UR9, R5.reuse ;  /* 0x0000000904087c19 */ /* 0x100fe20008001205 */
[----:B------:R-:W-:Y:S01]  /*f680*/  ULDC.64 UR6, c[0x0][0x620] ;  /* 0x0001880000067ab9 */ /* 0x000fe20000000a00 */
[----:B------:R-:W-:Y:S01]  /*f690*/  SHF.R.U32.HI R4, RZ, UR9, R5 ;  /* 0x00000009ff047c19 */ /* 0x000fe20008011605 */
[----:B------:R-:W2:Y:S01]  /*f6a0*/  LDC R20, c[0x0][0x144] ;  /* 0x00005100ff147b82 */ /* 0x000ea20000000800 */
[----:B------:R-:W-:Y:S01]  /*f6b0*/  IADD3 R7, P0, RZ, -R8, RZ ;  /* 0x80000008ff077210 */ /* 0x000fe20007f1e0ff */
[----:B------:R-:W-:Y:S01]  /*f6c0*/  ULDC.64 UR10, c[0x0][0x640] ;  /* 0x00019000000a7ab9 */ /* 0x000fe20000000a00 */
[----:B------:R-:W-:Y:S01]  /*f6d0*/  ULDC UR8, c[0x0][0x608] ;  /* 0x0001820000087ab9 */ /* 0x000fe20000000800 */
[----:B------:R-:W-:Y:S02]  /*f6e0*/  UISETP.NE.AND UP0, UPT, UR45, URZ, UPT ;  /* 0x0000003f2d00728c */ /* 0x000fe4000bf05270 */
[----:B------:R-:W-:Y:S01]  /*f6f0*/  IMAD.X R4, RZ, RZ, ~R4, P0 ;  /* 0x000000ffff047224 */ /* 0x000fe200000e0e04 */
[----:B------:R-:W-:Y:S01]  /*f700*/  ISETP.NE.U32.AND P0, PT, RZ, UR10, PT ;  /* 0x0000000aff007c0c */ /* 0x000fe2000bf05070 */
[----:B------:R-:W3:Y:S02]  /*f710*/  LDC R15, c[0x0][0x148] ;  /* 0x00005200ff0f7b82 */ /* 0x000ee40000000800 */
[----:B------:R-:W-:Y:S01]  /*f720*/  IMAD R6, R4, UR6, RZ ;  /* 0x0000000604067c24 */ /* 0x000fe2000f8e02ff */
[----:B------:R-:W-:Y:S01]  /*f730*/  ISETP.NE.AND.EX P0, PT, RZ, UR11, PT, P0 ;  /* 0x0000000bff007c0c */ /* 0x000fe2000bf05300 */
[----:B------:R-:W-:Y:S01]  /*f740*/  IMAD.WIDE.U32 R4, R7, UR6, R16 ;  /* 0x0000000607047c25 */ /* 0x000fe2000f8e0010 */
[----:B------:R-:W-:Y:S01]  /*f750*/  ULDC UR6, c[0x0][0x150] ;  /* 0x0000540000067ab9 */ /* 0x000fe20000000800 */
[----:B------:R-:W-:-:S02]  /*f760*/  PLOP3.LUT P2, PT, PT, PT, UP0, 0x80, 0x0 ;  /* 0x000000000000781c */ /* 0x000fc40003f4f008 */
[----:B------:R-:W-:Y:S01]  /*f770*/  IMAD R7, R7, UR7, R6 ;  /* 0x0000000707077c24 */ /* 0x000fe2000f8e0206 */
[----:B0-----:R-:W-:Y:S01]  /*f780*/  I2FP.F32.U32 R6, R13 ;  /* 0x0000000d00067245 */ /* 0x001fe20000201000 */
[----:B------:R-:W-:Y:S02]  /*f790*/  ULDC UR7, c[0x0][0x154] ;  /* 0x0000550000077ab9 */ /* 0x000fe40000000800 */
[----:B------:R-:W-:Y:S02]  /*f7a0*/  IMAD.IADD R5, R5, 0x1, R7 ;  /* 0x0000000105057824 */ /* 0x000fe400078e0207 */
[----:B------:R-:W-:Y:S01]  /*f7b0*/  FMUL R6, R6, UR6 ;  /* 0x0000000606067c20 */ /* 0x000fe20008400000 */
[----:B------:R-:W-:Y:S02]  /*f7c0*/  ULDC UR6, c[0x0][0x618] ;  /* 0x0001860000067ab9 */ /* 0x000fe40000000800 */
[--C-:B------:R-:W-:Y:S02]  /*f7d0*/  SHF.R.U64 R9, R4, UR6, R5.reuse ;  /* 0x0000000604097c19 */ /* 0x100fe40008001205 */
[----:B-1----:R-:W-:Y:S01]  /*f7e0*/  I2FP.F32.U32 R4, R12 ;  /* 0x0000000c00047245 */ /* 0x002fe20000201000 */
[----:B------:R-:W0:Y:S04]  /*f7f0*/  F2I.U32.TRUNC.NTZ R6, R6 ;  /* 0x0000000600067305 */ /* 0x000e28000020f000 */
[----:B------:R-:W-:Y:S01]  /*f800*/  FMUL R7, R4, UR7 ;  /* 0x0000000704077c20 */ /* 0x000fe20008400000 */
[----:B------:R-:W-:Y:S01]  /*f810*/  SHF.R.U32.HI R4, RZ, UR6, R5 ;  /* 0x00000006ff047c19 */ /* 0x000fe20008011605 */
[----:B------:R-:W-:-:S02]  /*f820*/  ULDC UR6, c[0x0][0x658] ;  /* 0x0001960000067ab9 */ /* 0x000fc40000000800 */
[----:B------:R1:W4:Y:S01]  /*f830*/  F2I.U32.TRUNC.NTZ R19, R7 ;  /* 0x0000000700137305 */ /* 0x000322000020f000 */
[--C-:B------:R-:W-:Y:S02]  /*f840*/  SHF.R.U64 R18, R9, UR8, R4.reuse ;  /* 0x0000000809127c19 */ /* 0x100fe40008001204 */
[----:B------:R-:W-:Y:S01]  /*f850*/  SHF.R.U32.HI R5, RZ, UR8, R4 ;  /* 0x00000008ff057c19 */ /* 0x000fe20008011604 */
[----:B0-----:R-:W-:-:S03]  /*f860*/  IMAD.MOV R4, RZ, RZ, -R6 ;  /* 0x000000ffff047224 */ /* 0x001fc600078e0a06 */
[--C-:B------:R-:W-:Y:S02]  /*f870*/  SHF.R.U64 R14, R18, UR6, R5.reuse ;  /* 0x00000006120e7c19 */ /* 0x100fe40008001205 */
[----:B------:R-:W-:Y:S01]  /*f880*/  SHF.R.U32.HI R6, RZ, UR6, R5 ;  /* 0x00000006ff067c19 */ /* 0x000fe20008011605 */
[----:B--2---:R-:W-:Y:S02]  /*f890*/  IMAD R21, R20, R4, R13 ;  /* 0x0000000414157224 */ /* 0x004fe400078e020d */
[----:B------:R-:W-:Y:S01]  /*f8a0*/  IMAD.MOV.U32 R4, RZ, RZ, R14 ;  /* 0x000000ffff047224 */ /* 0x000fe200078e000e */
[----:B------:R-:W-:Y:S01]  /*f8b0*/  MOV R5, R6 ;  /* 0x0000000600057202 */ /* 0x000fe20000000f00 */
[----:B-1--4-:R-:W-:Y:S06]  /*f8c0*/  @!P0 BRA `(.L_x_433) ;  /* 0x0000000000288947 */ /* 0x012fec0003800000 */
[----:B------:R-:W-:Y:S02]  /*f8d0*/  ULDC UR6, c[0x0][0x64c] ;  /* 0x0001930000067ab9 */ /* 0x000fe40000000800 */
[----:B------:R-:W-:-:S05]  /*f8e0*/  IADD3 R5, P0, R14, UR6, RZ ;  /* 0x000000060e057c10 */ /* 0x000fca000ff1e0ff */
[----:B------:R-:W-:-:S04]  /*f8f0*/  IMAD.X R13, RZ, RZ, R6, P0 ;  /* 0x000000ffff0d7224 */ /* 0x000fc800000e0606 */
[----:B------:R-:W-:-:S04]  /*f900*/  IMAD.WIDE.U32 R6, R13, UR10, RZ ;  /* 0x0000000a0d067c25 */ /* 0x000fc8000f8e00ff */
[----:B------:R-:W-:-:S04]  /*f910*/  IMAD.WIDE.U32 R6, P0, R5, UR11, R6 ;  /* 0x0000000b05067c25 */ /* 0x000fc8000f800006 */
[----:B------:R-:W-:-:S04]  /*f920*/  IMAD.WIDE.U32 R4, R5, UR10, RZ ;  /* 0x0000000a05047c25 */ /* 0x000fc8000f8e00ff */
[----:B------:R-:W-:Y:S01]  /*f930*/  IMAD.MOV.U32 R4, RZ, RZ, R7 ;  /* 0x000000ffff047224 */ /* 0x000fe200078e0007 */
[----:B------:R-:W-:Y:S01]  /*f940*/  IADD3 RZ, P1, R5, R6, RZ ;  /* 0x0000000605ff7210 */ /* 0x000fe20007f3e0ff */
[----:B------:R-:W-:-:S04]  /*f950*/  IMAD.X R5, RZ, RZ, RZ, P0 ;  /* 0x000000ffff057224 */ /* 0x000fc800000e06ff */
[----:B------:R-:W-:-:S08]  /*f960*/  IMAD.WIDE.U32.X R4, R13, UR11, R4, P1 ;  /* 0x0000000b0d047c25 */ /* 0x000fd000088e0404 */
.L_x_433:
[----:B------:R-:W-:Y:S01]  /*f970*/  ULDC UR6, c[0x0][0x648] ;  /* 0x0001920000067ab9 */ /* 0x000fe20000000800 */
[----:B------:R-:W-:Y:S01]  /*f980*/  LOP3.LUT R18, R18, UR19, RZ, 0xc0, !PT ;  /* 0x0000001312127c12 */ /* 0x000fe2000f8ec0ff */
[----:B------:R-:W-:Y:S01]  /*f990*/  IMAD.MOV R19, RZ, RZ, -R19 ;  /* 0x000000ffff137224 */ /* 0x000fe200078e0a13 */
[----:B------:R-:W-:Y:S01]  /*f9a0*/  SHF.R.U64 R5, R4, UR6, R5 ;  /* 0x0000000604057c19 */ /* 0x000fe20008001205 */
[----:B------:R-:W-:Y:S01]  /*f9b0*/  ULDC UR6, c[0x0][0x638] ;  /* 0x00018e0000067ab9 */ /* 0x000fe20000000800 */
[----:B------:R-:W-:Y:S01]  /*f9c0*/  UISETP.NE.AND UP0, UPT, UR45, URZ, UPT ;  /* 0x0000003f2d00728c */ /* 0x000fe2000bf05270 */
[----:B------:R-:W-:Y:S01]  /*f9d0*/  LOP3.LUT R9, R9, UR4, RZ, 0xc0, !PT ;  /* 0x0000000409097c12 */ /* 0x000fe2000f8ec0ff */
[----:B---3--:R-:W-:Y:S01]  /*f9e0*/  @P2 IMAD R21, R15, R19, R12 ;  /* 0x000000130f152224 */ /* 0x008fe200078e020c */
[----:B------:R-:W-:Y:S01]  /*f9f0*/  ULDC UR7, c[0x0][0x610] ;  /* 0x0001840000077ab9 */ /* 0x000fe20000000800 */
[----:B------:R-:W-:Y:S02]  /*fa00*/  IMAD.MOV R7, RZ, RZ, -R5 ;  /* 0x000000ffff077224 */ /* 0x000fe400078e0a05 */
[----:B------:R-:W-:Y:S01]  /*fa10*/  IMAD R4, R5, UR5, R18 ;  /* 0x0000000505047c24 */ /* 0x000fe2000f8e0212 */
[----:B------:R-:W-:Y:S01]  /*fa20*/  PLOP3.LUT P0, PT, PT, PT, UP0, 0x40, 0x0 ;  /* 0x000000000000781c */ /* 0x000fe20003f0e808 */
[----:B------:R-:W-:Y:S01]  /*fa30*/  IMAD R14, R7, UR6, R14 ;  /* 0x00000006070e7c24 */ /* 0x000fe2000f8e020e */
[----:B------:R-:W-:Y:S01]  /*fa40*/  ULDC UR6, c[0x0][0x600] ;  /* 0x0001800000067ab9 */ /* 0x000fe20000000800 */
[----:B------:R-:W-:Y:S01]  /*fa50*/  IMAD R4, R4, UR7, R21 ;  /* 0x0000000704047c24 */ /* 0x000fe2000f8e0215 */
[----:B------:R-:W-:Y:S01]  /*fa60*/  PLOP3.LUT P1, PT, PT, PT, UP0, 0x40, 0x0 ;  /* 0x000000000000781c */ /* 0x000fe20003f2e808 */
[----:B------:R-:W-:-:S02]  /*fa70*/  IMAD R7, R14, UR6, R9 ;  /* 0x000000060e077c24 */ /* 0x000fc4000f8e0209 */
[----:B------:R-:W-:-:S03]  /*fa80*/  IMAD.MOV.U32 R5, RZ, RZ, 0x1 ;  /* 0x00000001ff057424 */ /* 0x000fc600078e00ff */
[----:B------:R-:W-:Y:S02]  /*fa90*/  SEL R6, R7, R4, P0 ;  /* 0x0000000407067207 */ /* 0x000fe40000000000 */
[----:B------:R-:W-:-:S07]  /*faa0*/  SEL R4, R4, R7, P1 ;  /* 0x0000000704047207 */ /* 0x000fce0000800000 */
.L_x_431:
[----:B------:R-:W-:Y:S05]  /*fab0*/  BSYNC B1 ;  /* 0x0000000000017941 */ /* 0x000fea0003800000 */
.L_x_430:
[----:B------:R-:W-:-:S13]  /*fac0*/  LOP3.LUT P0, RZ, R5, 0xff, RZ, 0xc0, !PT ;  /* 0x000000ff05ff7812 */ /* 0x000fda000780c0ff */
[----:B------:R-:W-:Y:S05]  /*fad0*/  @P0 BRA `(.L_x_434) ;  /* 0xfffffff400200947 */ /* 0x000fea000383ffff */
[----:B------:R-:W-:Y:S05]  /*fae0*/  BSYNC B0 ;  /* 0x0000000000007941 */ /* 0x000fea0003800000 */
.L_x_423:
[----:B------:R-:W-:-:S03]  /*faf0*/  UMOV UR6, 0xffffffff ;  /* 0xffffffff00067882 */ /* 0x000fc60000000000 */
[----:B------:R-:W-:Y:S05]  /*fb00*/  BRA.DIV UR6, `(.L_x_435) ;  /* 0x0000000606a87947 */ /* 0x000fea000b800000 */
[----:B------:R-:W-:-:S13]  /*fb10*/  ELECT P6, URZ, PT ;  /* 0x00000000003f782f */ /* 0x000fda00038c0000 */
.L_x_453:
[----:B------:R-:W-:Y:S04]  /*fb20*/  BSSY B0, `(.L_x_436) ;  /* 0x0000050000007945 */ /* 0x000fe80003800000 */
[----:B------:R-:W-:Y:S05]  /*fb30*/  @!P6 BRA `(.L_x_437) ;  /* 0x000000040038e947 */ /* 0x000fea0003800000 */
[----:B------:R-:W-:-:S04]  /*fb40*/  ULOP3.LUT UR6, UR40, 0x2, URZ, 0xfc, !UPT ;  /* 0x0000000228067892 */ /* 0x000fc8000f8efc3f */
[----:B------:R-:W-:-:S06]  /*fb50*/  UISETP.NE.AND UP0, UPT, UR6, 0x3, UPT ;  /* 0x000000030600788c */ /* 0x000fcc000bf05270 */
[----:B------:R-:W-:-:S13]  /*fb60*/  PLOP3.LUT P0, PT, PT, PT, UP0, 0x80, 0x0 ;  /* 0x000000000000781c */ /* 0x000fda0003f0f008 */
[----:B------:R-:W-:Y:S05]  /*fb70*/  @!P0 BRA `(.L_x_438) ;  /* 0x0000000000048947 */ /* 0x000fea0003800000 */
[----:B------:R-:W-:Y:S01]  /*fb80*/  BPT.TRAP 0x1 ;  /* 0x000000040000795c */ /* 0x000fe20000300000 */
.L_x_438:
[----:B------:R-:W0:Y:S01]  /*fb90*/  S2R R5, SR_CgaCtaId ;  /* 0x0000000000057919 */ /* 0x000e220000008800 */
[----:B------:R-:W-:Y:S02]  /*fba0*/  MOV R2, 0x400 ;  /* 0x0000040000027802 */ /* 0x000fe40000000f00 */
[----:B------:R-:W-:Y:S02]  /*fbb0*/  SHF.L.U32 R4, R3, 0x1f, RZ ;  /* 0x0000001f03047819 */ /* 0x000fe400000006ff */
[----:B0-----:R-:W-:-:S05]  /*fbc0*/  LEA R5, R5, R2, 0x18 ;  /* 0x0000000205057211 */ /* 0x001fca00078ec0ff */
[----:B------:R-:W-:-:S04]  /*fbd0*/  VIADD R5, R5, 0x40 ;  /* 0x0000004005057836 */ /* 0x000fc80000000000 */
[C---:B------:R-:W-:Y:S02]  /*fbe0*/  IMAD R7, R0.reuse, 0x8, R5 ;  /* 0x0000000800077824 */ /* 0x040fe400078e0205 */
[----:B------:R-:W-:Y:S02]  /*fbf0*/  VIADD R0, R0, 0x1 ;  /* 0x0000000100007836 */ /* 0x000fe40000000000 */
[----:B------:R-:W0:Y:S03]  /*fc00*/  SYNCS.PHASECHK.TRANS64.TRYWAIT P0, [R7+URZ], R4 ;  /* 0x00000004070075a7 */ /* 0x000e26000800017f */
[----:B------:R-:W-:-:S04]  /*fc10*/  ISETP.NE.AND P1, PT, R0, 0x8, PT ;  /* 0x000000080000780c */ /* 0x000fc80003f25270 */
[----:B------:R-:W-:Y:S02]  /*fc20*/  SEL R2, RZ, 0x1, P1 ;  /* 0x00000001ff027807 */ /* 0x000fe40000800000 */
[----:B------:R-:W-:Y:S02]  /*fc30*/  SEL R0, R0, RZ, P1 ;  /* 0x000000ff00007207 */ /* 0x000fe40000800000 */
[----:B------:R-:W-:-:S03]  /*fc40*/  LOP3.LUT R9, R3, R2, RZ, 0x3c, !PT ;  /* 0x0000000203097212 */ /* 0x000fc600078e3cff */
[----:B------:R-:W-:Y:S01]  /*fc50*/  IMAD R6, R0, 0x8, R5 ;  /* 0x0000000800067824 */ /* 0x000fe200078e0205 */
[----:B------:R-:W-:Y:S01]  /*fc60*/  SHF.L.U32 R3, R9, 0x1f, RZ ;  /* 0x0000001f09037819 */ /* 0x000fe200000006ff */
[----:B0-----:R-:W-:Y:S06]  /*fc70*/  @!P0 BRA `(.L_x_439) ;  /* 0x00000004006c8947 */ /* 0x001fec0003800000 */
.L_x_454:
[----:B------:R-:W1:Y:S01]  /*fc80*/  SYNCS.PHASECHK.TRANS64.TRYWAIT P0, [R6+URZ], R3 ;  /* 0x00000003060075a7 */ /* 0x000e62000800017f */
[----:B------:R-:W-:-:S05]  /*fc90*/  VIADD R0, R0, 0x1 ;  /* 0x0000000100007836 */ /* 0x000fca0000000000 */
[----:B------:R-:W-:-:S04]  /*fca0*/  ISETP.NE.AND P1, PT, R0, 0x8, PT ;  /* 0x000000080000780c */ /* 0x000fc80003f25270 */
[----:B------:R-:W-:Y:S02]  /*fcb0*/  SEL R2, RZ, 0x1, P1 ;  /* 0x00000001ff027807 */ /* 0x000fe40000800000 */
[----:B------:R-:W-:Y:S02]  /*fcc0*/  SEL R0, R0, RZ, P1 ;  /* 0x000000ff00007207 */ /* 0x000fe40000800000 */
[----:B------:R-:W-:-:S03]  /*fcd0*/  LOP3.LUT R9, R9, R2, RZ, 0x3c, !PT ;  /* 0x0000000209097212 */ /* 0x000fc600078e3cff */
[----:B0-----:R-:W-:Y:S01]  /*fce0*/  IMAD R7, R0, 0x8, R5 ;  /* 0x0000000800077824 */ /* 0x001fe200078e0205 */
[----:B------:R-:W-:Y:S01]  /*fcf0*/  SHF.L.U32 R4, R9, 0x1f, RZ ;  /* 0x0000001f09047819 */ /* 0x000fe200000006ff */
[----:B-1----:R-:W-:Y:S06]  /*fd00*/  @!P0 BRA `(.L_x_440) ;  /* 0x00000004005c8947 */ /* 0x002fec0003800000 */
.L_x_455:
[----:B------:R-:W1:Y:S01]  /*fd10*/  SYNCS.PHASECHK.TRANS64.TRYWAIT P0, [R7+URZ], R4 ;  /* 0x00000004070075a7 */ /* 0x000e62000800017f */
[----:B------:R-:W-:-:S04]  /*fd20*/  IADD3 R0, R0, 0x1, RZ ;  /* 0x0000000100007810 */ /* 0x000fc80007ffe0ff */
[----:B------:R-:W-:-:S04]  /*fd30*/  ISETP.NE.AND P1, PT, R0, 0x8, PT ;  /* 0x000000080000780c */ /* 0x000fc80003f25270 */
[----:B------:R-:W-:Y:S02]  /*fd40*/  SEL R2, RZ, 0x1, P1 ;  /* 0x00000001ff027807 */ /* 0x000fe40000800000 */
[----:B------:R-:W-:Y:S02]  /*fd50*/  SEL R0, R0, RZ, P1 ;  /* 0x000000ff00007207 */ /* 0x000fe40000800000 */
[----:B------:R-:W-:-:S03]  /*fd60*/  LOP3.LUT R9, R9, R2, RZ, 0x3c, !PT ;  /* 0x0000000209097212 */ /* 0x000fc600078e3cff */
[----:B0-----:R-:W-:Y:S01]  /*fd70*/  IMAD R6, R0, 0x8, R5 ;  /* 0x0000000800067824 */ /* 0x001fe200078e0205 */
[----:B------:R-:W-:Y:S01]  /*fd80*/  SHF.L.U32 R3, R9, 0x1f, RZ ;  /* 0x0000001f09037819 */ /* 0x000fe200000006ff */
[----:B-1----:R-:W-:Y:S06]  /*fd90*/  @!P0 BRA `(.L_x_441) ;  /* 0x00000004004c8947 */ /* 0x002fec0003800000 */
.L_x_456:
        /* <DEDUP_REMOVED lines=9> */
.L_x_457:
        /* <DEDUP_REMOVED lines=9> */
.L_x_458:
        /* <DEDUP_REMOVED lines=9> */
.L_x_459:
[----:B------:R-:W1:Y:S01]  /*ff50*/  SYNCS.PHASECHK.TRANS64.TRYWAIT P0, [R7+URZ], R4 ;  /* 0x00000004070075a7 */ /* 0x000e62000800017f */
[----:B------:R-:W-:-:S05]  /*ff60*/  VIADD R0, R0, 0x1 ;  /* 0x0000000100007836 */ /* 0x000fca0000000000 */
[----:B------:R-:W-:-:S04]  /*ff70*/  ISETP.NE.AND P1, PT, R0, 0x8, PT ;  /* 0x000000080000780c */ /* 0x000fc80003f25270 */
[----:B------:R-:W-:Y:S02]  /*ff80*/  SEL R2, RZ, 0x1, P1 ;  /* 0x00000001ff027807 */ /* 0x000fe40000800000 */
[----:B------:R-:W-:Y:S02]  /*ff90*/  SEL R0, R0, RZ, P1 ;  /* 0x000000ff00007207 */ /* 0x000fe40000800000 */
[----:B------:R-:W-:Y:S01]  /*ffa0*/  LOP3.LUT R2, R9, R2, RZ, 0x3c, !PT ;  /* 0x0000000209027212 */ /* 0x000fe200078e3cff */
[----:B-1----:R-:W-:Y:S06]  /*ffb0*/  @!P0 BRA `(.L_x_445) ;  /* 0x0000000400148947 */ /* 0x002fec0003800000 */
.L_x_460:
[----:B------:R-:W-:Y:S01]  /*ffc0*/  IMAD R5, R0, 0x8, R5 ;  /* 0x0000000800057824 */ /* 0x000fe200078e0205 */
[----:B------:R-:W-:-:S07]  /*ffd0*/  SHF.L.U32 R0, R2, 0x1f, RZ ;  /* 0x0000001f02007819 */ /* 0x000fce00000006ff */
.L_x_446:
[----:B--2---:R2:W3:Y:S02]  /*ffe0*/  SYNCS.PHASECHK.TRANS64.TRYWAIT P0, [R5+URZ], R0 ;  /* 0x00000000050075a7 */ /* 0x0044e4000800017f */
[----:B---3--:R-:W-:Y:S05]  /*fff0*/  @!P0 NANOSLEEP.SYNCS 0x989680 ;  /* 0x009896800000895d */ /* 0x008fea0003900000 */
[----:B------:R-:W3:Y:S02]  /*10000*/  @!P0 SYNCS.PHASECHK.TRANS64 P0, [R5+URZ], R0 ;  /* 0x00000000050085a7 */ /* 0x000ee4000800007f */
[----:B---3--:R-:W-:Y:S05]  /*10010*/  @!P0 BRA `(.L_x_446) ;  /* 0xfffffffc00f08947 */ /* 0x008fea000383ffff */
.L_x_437:
[----:B------:R-:W-:Y:S05]  /*10020*/  BSYNC B0 ;  /* 0x0000000000007941 */ /* 0x000fea0003800000 */
.L_x_436:
[----:B------:R-:W-:Y:S05]  /*10030*/  EXIT ;  /* 0x000000000000794d */ /* 0x000fea0003800000 */
.L_x_22:
[----:B---3--:R3:W4:Y:S02]  /*10040*/  SYNCS.PHASECHK.TRANS64.TRYWAIT P1, [R3+URZ], R0 ;  /* 0x00000000030075a7 */ /* 0x008724000802017f */
[----:B----4-:R-:W-:Y:S05]  /*10050*/  @!P1 NANOSLEEP.SYNCS 0x989680 ;  /* 0x009896800000995d */ /* 0x010fea0003900000 */
[----:B------:R-:W4:Y:S02]  /*10060*/  @!P1 SYNCS.PHASECHK.TRANS64 P1, [R3+URZ], R0 ;  /* 0x00000000030095a7 */ /* 0x000f24000802007f */
[----:B----4-:R-:W-:Y:S05]  /*10070*/  @!P1 BRA `(.L_x_22) ;  /* 0xfffffffc00f09947 */ /* 0x010fea000383ffff */
[----:B------:R-:W-:Y:S05]  /*10080*/  BRA `(.L_x_21) ;  /* 0xffffff1400b47947 */ /* 0x000fea000383ffff */
.L_x_27:
[----:B-1----:R1:W2:Y:S02]  /*10090*/  SYNCS.PHASECHK.TRANS64.TRYWAIT P1, [R5+URZ], R4 ;  /* 0x00000004050075a7 */ /* 0x0022a4000802017f */
[----:B--2---:R-:W-:Y:S05]  /*100a0*/  @!P1 NANOSLEEP.SYNCS 0x989680 ;  /* 0x009896800000995d */ /* 0x004fea0003900000 */
[----:B------:R-:W2:Y:S02]  /*100b0*/  @!P1 SYNCS.PHASECHK.TRANS64 P1, [R5+URZ], R4 ;  /* 0x00000004050095a7 */ /* 0x000ea4000802007f */
[----:B--2---:R-:W-:Y:S05]  /*100c0*/  @!P1 BRA `(.L_x_27) ;  /* 0xfffffffc00f09947 */ /* 0x004fea000383ffff */
[----:B------:R-:W-:Y:S05]  /*100d0*/  BRA `(.L_x_26) ;  /* 0xffffff1800947947 */ /* 0x000fea000383ffff */
.L_x_424:
[----:B------:R-:W-:Y:S01]  /*100e0*/  BSSY B1, `(.L_x_447) ;  /* 0x0000006000017945 */ /* 0x000fe20003800000 */
[----:B------:R-:W-:-:S07]  /*100f0*/  IMAD.MOV.U32 R15, RZ, RZ, -0x1 ;  /* 0xffffffffff0f7424 */ /* 0x000fce00078e00ff */
[----:B------:R-:W-:Y:S05]  /*10100*/  WARPSYNC.COLLECTIVE R15, `(.L_x_448) ;  /* 0x000000000f0c7348 */ /* 0x000fea0003c00000 */
[----:B------:R-:W-:Y:S02]  /*10110*/  ELECT P6, UR62, PT ;  /* 0x00000000003e782f */ /* 0x000fe400038c0000 */
[----:B------:R-:W-:Y:S01]  /*10120*/  MOV R14, UR62 ;  /* 0x0000003e000e7c02 */ /* 0x000fe20008000f00 */
[----:B------:R-:W-:Y:S10]  /*10130*/  ENDCOLLECTIVE ;  /* 0x000000000000791b */ /* 0x000ff40003800000 */
.L_x_448:
[----:B------:R-:W-:Y:S05]  /*10140*/  BSYNC B1 ;  /* 0x0000000000017941 */ /* 0x000fea0003800000 */
.L_x_447:
[----:B------:R-:W-:Y:S05]  /*10150*/  BRA `(.L_x_449) ;  /* 0xffffffec008c7947 */ /* 0x000fea000383ffff */
.L_x_427:
[----:B0-----:R0:W1:Y:S02]  /*10160*/  SYNCS.PHASECHK.TRANS64.TRYWAIT P0, [R14+URZ+0x40], R5 ;  /* 0x000040050e0075a7 */ /* 0x001064000800017f */
[----:B-1----:R-:W-:Y:S05]  /*10170*/  @!P0 NANOSLEEP.SYNCS 0x989680 ;  /* 0x009896800000895d */ /* 0x002fea0003900000 */
[----:B------:R-:W1:Y:S02]  /*10180*/  @!P0 SYNCS.PHASECHK.TRANS64 P0, [R14+URZ+0x40], R5 ;  /* 0x000040050e0085a7 */ /* 0x000e64000800007f */
[----:B-1----:R-:W-:Y:S05]  /*10190*/  @!P0 BRA `(.L_x_427) ;  /* 0xfffffffc00f08947 */ /* 0x002fea000383ffff */
[----:B------:R-:W-:Y:S05]  /*101a0*/  BRA `(.L_x_450) ;  /* 0xffffffec00c87947 */ /* 0x000fea000383ffff */
.L_x_435:
[----:B------:R-:W-:Y:S01]  /*101b0*/  BSSY B0, `(.L_x_451) ;  /* 0x0000006000007945 */ /* 0x000fe20003800000 */
[----:B------:R-:W-:-:S07]  /*101c0*/  IMAD.MOV.U32 R15, RZ, RZ, -0x1 ;  /* 0xffffffffff0f7424 */ /* 0x000fce00078e00ff */
[----:B------:R-:W-:Y:S05]  /*101d0*/  WARPSYNC.COLLECTIVE R15, `(.L_x_452) ;  /* 0x000000000f0c7348 */ /* 0x000fea0003c00000 */
[----:B------:R-:W-:Y:S02]  /*101e0*/  ELECT P6, UR62, PT ;  /* 0x00000000003e782f */ /* 0x000fe400038c0000 */
[----:B------:R-:W-:Y:S01]  /*101f0*/  MOV R14, UR62 ;  /* 0x0000003e000e7c02 */ /* 0x000fe20008000f00 */
[----:B------:R-:W-:Y:S10]  /*10200*/  ENDCOLLECTIVE ;  /* 0x000000000000791b */ /* 0x000ff40003800000 */
.L_x_452:
[----:B------:R-:W-:Y:S05]  /*10210*/  BSYNC B0 ;  /* 0x0000000000007941 */ /* 0x000fea0003800000 */
.L_x_451:
[----:B------:R-:W-:Y:S05]  /*10220*/  BRA `(.L_x_453) ;  /* 0xfffffff8003c7947 */ /* 0x000fea000383ffff */
.L_x_439:
[----:B0-----:R0:W1:Y:S02]  /*10230*/  SYNCS.PHASECHK.TRANS64.TRYWAIT P0, [R7+URZ], R4 ;  /* 0x00000004070075a7 */ /* 0x001064000800017f */
[----:B-1----:R-:W-:Y:S05]  /*10240*/  @!P0 NANOSLEEP.SYNCS 0x989680 ;  /* 0x009896800000895d */ /* 0x002fea0003900000 */
[----:B------:R-:W1:Y:S02]  /*10250*/  @!P0 SYNCS.PHASECHK.TRANS64 P0, [R7+URZ], R4 ;  /* 0x00000004070085a7 */ /* 0x000e64000800007f */
[----:B-1----:R-:W-:Y:S05]  /*10260*/  @!P0 BRA `(.L_x_439) ;  /* 0xfffffffc00f08947 */ /* 0x002fea000383ffff */
[----:B------:R-:W-:Y:S05]  /*10270*/  BRA `(.L_x_454) ;  /* 0xfffffff800807947 */ /* 0x000fea000383ffff */
.L_x_440:
[----:B0-----:R0:W1:Y:S02]  /*10280*/  SYNCS.PHASECHK.TRANS64.TRYWAIT P0, [R6+URZ], R3 ;  /* 0x00000003060075a7 */ /* 0x001064000800017f */
[----:B-1----:R-:W-:Y:S05]  /*10290*/  @!P0 NANOSLEEP.SYNCS 0x989680 ;  /* 0x009896800000895d */ /* 0x002fea0003900000 */
[----:B------:R-:W1:Y:S02]  /*102a0*/  @!P0 SYNCS.PHASECHK.TRANS64 P0, [R6+URZ], R3 ;  /* 0x00000003060085a7 */ /* 0x000e64000800007f */
[----:B-1----:R-:W-:Y:S05]  /*102b0*/  @!P0 BRA `(.L_x_440) ;  /* 0xfffffffc00f08947 */ /* 0x002fea000383ffff */
[----:B------:R-:W-:Y:S05]  /*102c0*/  BRA `(.L_x_455) ;  /* 0xfffffff800907947 */ /* 0x000fea000383ffff */
.L_x_441:
[----:B0-----:R0:W1:Y:S02]  /*102d0*/  SYNCS.PHASECHK.TRANS64.TRYWAIT P0, [R7+URZ], R4 ;  /* 0x00000004070075a7 */ /* 0x001064000800017f */
[----:B-1----:R-:W-:Y:S05]  /*102e0*/  @!P0 NANOSLEEP.SYNCS 0x989680 ;  /* 0x009896800000895d */ /* 0x002fea0003900000 */
[----:B------:R-:W1:Y:S02]  /*102f0*/  @!P0 SYNCS.PHASECHK.TRANS64 P0, [R7+URZ], R4 ;  /* 0x00000004070085a7 */ /* 0x000e64000800007f */
[----:B-1----:R-:W-:Y:S05]  /*10300*/  @!P0 BRA `(.L_x_441) ;  /* 0xfffffffc00f08947 */ /* 0x002fea000383ffff */
[----:B------:R-:W-:Y:S05]  /*10310*/  BRA `(.L_x_456) ;  /* 0xfffffff800a07947 */ /* 0x000fea000383ffff */
.L_x_442:
[----:B0-----:R0:W1:Y:S02]  /*10320*/  SYNCS.PHASECHK.TRANS64.TRYWAIT P0, [R6+URZ], R3 ;  /* 0x00000003060075a7 */ /* 0x001064000800017f */
[----:B-1----:R-:W-:Y:S05]  /*10330*/  @!P0 NANOSLEEP.SYNCS 0x989680 ;  /* 0x009896800000895d */ /* 0x002fea0003900000 */
[----:B------:R-:W1:Y:S02]  /*10340*/  @!P0 SYNCS.PHASECHK.TRANS64 P0, [R6+URZ], R3 ;  /* 0x00000003060085a7 */ /* 0x000e64000800007f */
[----:B-1----:R-:W-:Y:S05]  /*10350*/  @!P0 BRA `(.L_x_442) ;  /* 0xfffffffc00f08947 */ /* 0x002fea000383ffff */
[----:B------:R-:W-:Y:S05]  /*10360*/  BRA `(.L_x_457) ;  /* 0xfffffff800b07947 */ /* 0x000fea000383ffff */
.L_x_443:
[----:B0-----:R0:W1:Y:S02]  /*10370*/  SYNCS.PHASECHK.TRANS64.TRYWAIT P0, [R7+URZ], R4 ;  /* 0x00000004070075a7 */ /* 0x001064000800017f */
[----:B-1----:R-:W-:Y:S05]  /*10380*/  @!P0 NANOSLEEP.SYNCS 0x989680 ;  /* 0x009896800000895d */ /* 0x002fea0003900000 */
[----:B------:R-:W1:Y:S02]  /*10390*/  @!P0 SYNCS.PHASECHK.TRANS64 P0, [R7+URZ], R4 ;  /* 0x00000004070085a7 */ /* 0x000e64000800007f */
[----:B-1----:R-:W-:Y:S05]  /*103a0*/  @!P0 BRA `(.L_x_443) ;  /* 0xfffffffc00f08947 */ /* 0x002fea000383ffff */
[----:B------:R-:W-:Y:S05]  /*103b0*/  BRA `(.L_x_458) ;  /* 0xfffffff800c07947 */ /* 0x000fea000383ffff */
.L_x_444:
[----:B0-----:R0:W1:Y:S02]  /*103c0*/  SYNCS.PHASECHK.TRANS64.TRYWAIT P0, [R6+URZ], R3 ;  /* 0x00000003060075a7 */ /* 0x001064000800017f */
[----:B-1----:R-:W-:Y:S05]  /*103d0*/  @!P0 NANOSLEEP.SYNCS 0x989680 ;  /* 0x009896800000895d */ /* 0x002fea0003900000 */
[----:B------:R-:W1:Y:S02]  /*103e0*/  @!P0 SYNCS.PHASECHK.TRANS64 P0, [R6+URZ], R3 ;  /* 0x00000003060085a7 */ /* 0x000e64000800007f */
[----:B-1----:R-:W-:Y:S05]  /*103f0*/  @!P0 BRA `(.L_x_444) ;  /* 0xfffffffc00f08947 */ /* 0x002fea000383ffff */
[----:B------:R-:W-:Y:S05]  /*10400*/  BRA `(.L_x_459) ;  /* 0xfffffff800d07947 */ /* 0x000fea000383ffff */
.L_x_445:
[----:B-1----:R1:W2:Y:S02]  /*10410*/  SYNCS.PHASECHK.TRANS64.TRYWAIT P0, [R7+URZ], R4 ;  /* 0x00000004070075a7 */ /* 0x0022a4000800017f */
[----:B--2---:R-:W-:Y:S05]  /*10420*/  @!P0 NANOSLEEP.SYNCS 0x989680 ;  /* 0x009896800000895d */ /* 0x004fea0003900000 */
[----:B------:R-:W2:Y:S02]  /*10430*/  @!P0 SYNCS.PHASECHK.TRANS64 P0, [R7+URZ], R4 ;  /* 0x00000004070085a7 */ /* 0x000ea4000800007f */
[----:B--2---:R-:W-:Y:S05]  /*10440*/  @!P0 BRA `(.L_x_445) ;  /* 0xfffffffc00f08947 */ /* 0x004fea000383ffff */
[----:B------:R-:W-:Y:S05]  /*10450*/  BRA `(.L_x_460) ;  /* 0xfffffff800d87947 */ /* 0x000fea000383ffff */
.L_x_461:
[----:B------:R-:W-:-:S00]  /*10460*/  BRA `(.L_x_461) ;  /* 0xfffffffc00fc7947 */ /* 0x000fc0000383ffff */
[----:B------:R-:W-:-:S00]  /*10470*/  NOP ;  /* 0x0000000000007918 */ /* 0x000fc00000000000 */
        /* <DEDUP_REMOVED lines=8> */
.L_x_462:


//--------------------- .nv.global.init           --------------------------
	.section	.nv.global.init,"aw",@progbits
.nv.global.init:
	.type		$str$22,@object
	.size		$str$22,($str$23 - $str$22)
$str$22:
        /*0000*/ 	.byte	0x6b, 0x5f, 0x74, 0x69, 0x6c, 0x65, 0x5f, 0x63, 0x6f, 0x75, 0x6e, 0x74, 0x20, 0x3e, 0x3d, 0x20
        /*0010*/ 	.byte	0x31, 0x00
	.type		$str$23,@object
	.size		$str$23,(__unnamed_1 - $str$23)
$str$23:
        /*0012*/ 	.byte	0x2f, 0x74, 0x6d, 0x70, 0x2f, 0x63, 0x75, 0x74, 0x6c, 0x61, 0x73, 0x73, 0x5f, 0x73, 0x77, 0x65
        /*0022*/ 	.byte	0x65, 0x70, 0x5f, 0x73, 0x72, 0x63, 0x2f, 0x69, 0x6e, 0x63, 0x6c, 0x75, 0x64, 0x65, 0x2f, 0x63
        /*0032*/ 	.byte	0x75, 0x74, 0x6c, 0x61, 0x73, 0x73, 0x2f, 0x67, 0x65, 0x6d, 0x6d, 0x2f, 0x63, 0x6f, 0x6c, 0x6c
        /*0042*/ 	.byte	0x65, 0x63, 0x74, 0x69, 0x76, 0x65, 0x2f, 0x73, 0x6d, 0x39, 0x30, 0x5f, 0x6d, 0x6d, 0x61, 0x5f
        /*0052*/ 	.byte	0x74, 0x6d, 0x61, 0x5f, 0x67, 0x6d, 0x6d, 0x61, 0x5f, 0x73, 0x73, 0x5f, 0x77, 0x61, 0x72, 0x70
        /*0062*/ 	.byte	0x73, 0x70, 0x65, 0x63, 0x69, 0x61, 0x6c, 0x69, 0x7a, 0x65, 0x64, 0x2e, 0x68, 0x70, 0x70, 0x00
	.type		__unnamed_1,@object
	.size		__unnamed_1,(.L_0 - __unnamed_1)
__unnamed_1:
        /*0072*/ 	.byte	0x76, 0x6f, 0x69, 0x64, 0x20, 0x63, 0x75, 0x74, 0x6c, 0x61, 0x73, 0x73, 0x3a, 0x3a, 0x67, 0x65
        /* <DEDUP_REMOVED lines=180> */
        /*0bc2*/ 	.byte	0x6e, 0x74, 0x69, 0x74, 0x79, 0x5d, 0x00
.L_0:


//--------------------- .nv.shared._ZN7cutlass13device_kernelINS_4gemm6kernel13GemmUniversalIN4cute5tupleIJiiiiEEENS1_10collective13CollectiveMmaINS1_34MainloopSm90TmaGmmaWarpSpecializedILi8ENS5_IJNS4_1CILi2EEENSA_ILi1EEESC_EEENS1_35KernelTmaWarpSpecializedCooperativeEEENS5_IJNSA_ILi256EEENSA_ILi192EEENSA_ILi32EEEEEENS_6half_tENS5_IJlSC_lEEESK_SL_NS4_8TiledMMAINS4_8MMA_AtomIJNS4_4SM904GMMA26MMA_64x192x16_F32F16F16_SSILNSP_5MajorE0ELSR_0ELNSP_7ScaleInE1ELSS_1EEEEEENS4_6LayoutISD_NS5_IJSC_NSA_ILi0EEESW_EEEEENS5_IJNS4_10UnderscoreESZ_SZ_EEEEENS4_13SM90_TMA_LOADENS4_14ComposedLayoutINS4_7SwizzleILi2ELi4ELi3EEENS4_18smem_ptr_flag_bitsILi16EEENSV_INS5_IJNSA_ILi8EEESI_EEENS5_IJSI_SC_EEEEEEEvNS4_8identityENS4_23SM90_TMA_LOAD_MULTICASTES1C_vS1D_EENS_8epilogue10collective6detail29Sm90TmaWarpSpecializedAdapterINS1H_15DefaultEpilogueISK_SL_SL_NS1G_6thread17LinearCombinationISK_Li1EffLNS1L_9ScaleType4KindE0ELNS_15FloatRoundStyleE2ESK_EENS1_15EpilogueDefaultEEEEEvvEEEEvNT_6ParamsE --------------------------
	.section	.nv.shared._ZN7cutlass13device_kernelINS_4gemm6kernel13GemmUniversalIN4cute5tupleIJiiiiEEENS1_10collective13CollectiveMmaINS1_34MainloopSm90TmaGmmaWarpSpecializedILi8ENS5_IJNS4_1CILi2EEENSA_ILi1EEESC_EEENS1_35KernelTmaWarpSpecializedCooperativeEEENS5_IJNSA_ILi256EEENSA_ILi192EEENSA_ILi32EEEEEENS_6half_tENS5_IJlSC_lEEESK_SL_NS4_8TiledMMAINS4_8MMA_AtomIJNS4_4SM904GMMA26MMA_64x192x16_F32F16F16_SSILNSP_5MajorE0ELSR_0ELNSP_7ScaleInE1ELSS_1EEEEEENS4_6LayoutISD_NS5_IJSC_NSA_ILi0EEESW_EEEEENS5_IJNS4_10UnderscoreESZ_SZ_EEEEENS4_13SM90_TMA_LOADENS4_14ComposedLayoutINS4_7SwizzleILi2ELi4ELi3EEENS4_18smem_ptr_flag_bitsILi16EEENSV_INS5_IJNSA_ILi8EEESI_EEENS5_IJSI_SC_EEEEEEEvNS4_8identityENS4_23SM90_TMA_LOAD_MULTICASTES1C_vS1D_EENS_8epilogue10collective6detail29Sm90TmaWarpSpecializedAdapterINS1H_15DefaultEpilogueISK_SL_SL_NS1G_6thread17LinearCombinationISK_Li1EffLNS1L_9ScaleType4KindE0ELNS_15FloatRoundStyleE2ESK_EENS1_15EpilogueDefaultEEEEEvvEEEEvNT_6ParamsE,"aw",@nobits
	.sectionflags	@""
	.align	16
	.zero		1024


//--------------------- .nv.shared.reserved.0     --------------------------
	.section	.nv.shared.reserved.0,"aw",@nobits
	.weak		__nv_reservedSMEM_offset_0_alias
	.size		__nv_reservedSMEM_offset_0_alias, 0, 0
	.other		__nv_reservedSMEM_offset_0_alias,@"STO_CUDA_RESERVED_SHARED STV_DEFAULT"
__nv_reservedSMEM_offset_0_alias:
	.zero		0


//--------------------- .nv.global                --------------------------
	.section	.nv.global,"aw",@nobits
.nv.global:
	.type		_ZN40_INTERNAL_c485f3cf_4_k_cu_828cc446_192774cute1_E,@object
	.size		_ZN40_INTERNAL_c485f3cf_4_k_cu_828cc446_192774cute1_E,(_ZN40_INTERNAL_c485f3cf_4_k_cu_828cc446_192774cuda3std3__45__cpo6cbeginE - _ZN40_INTERNAL_c485f3cf_4_k_cu_828cc446_192774cute1_E)
_ZN40_INTERNAL_c485f3cf_4_k_cu_828cc446_192774cute1_E:
	.zero		1
	.type		_ZN40_INTERNAL_c485f3cf_4_k_cu_828cc446_192774cuda3std3__45__cpo6cbeginE,@object
	.size		_ZN40_INTERNAL_c485f3cf_4_k_cu_828cc446_192774cuda3std3__45__cpo6cbeginE,(_ZN40_INTERNAL_c485f3cf_4_k_cu_828cc446_192774cuda3std3__48in_placeE - _ZN40_INTERNAL_c485f3cf_4_k_cu_828cc446_192774cuda3std3__45__cpo6cbeginE)
_ZN40_INTERNAL_c485f3cf_4_k_cu_828cc446_192774cuda3std3__45__cpo6cbeginE:
	.zero		1
	.type		_ZN40_INTERNAL_c485f3cf_4_k_cu_828cc446_192774cuda3std3__48in_placeE,@object
	.size		_ZN40_INTERNAL_c485f3cf_4_k_cu_828cc446_192774cuda3std3__48in_placeE,(_ZN40_INTERNAL_c485f3cf_4_k_cu_828cc446_192774cuda3std6ranges3__45__cpo9iter_moveE - _ZN40_INTERNAL_c485f3cf_4_k_cu_828cc446_192774cuda3std3__48in_placeE)
_ZN40_INTERNAL_c485f3cf_4_k_cu_828cc446_192774cuda3std3__48in_placeE:
	.zero		1
	.type		_ZN40_INTERNAL_c485f3cf_4_k_cu_828cc446_192774cuda3std6ranges3__45__cpo9iter_moveE,@object
	.size		_ZN40_INTERNAL_c485f3cf_4_k_cu_828cc446_192774cuda3std6ranges3__45__cpo9iter_moveE,(_ZN40_INTERNAL_c485f3cf_4_k_cu_828cc446_192774cuda3std3__45__cpo5beginE - _ZN40_INTERNAL_c485f3cf_4_k_cu_828cc446_192774cuda3std6ranges3__45__cpo9iter_moveE)
_ZN40_INTERNAL_c485f3cf_4_k_cu_828cc446_192774cuda3std6ranges3__45__cpo9iter_moveE:
	.zero		1
	.type		_ZN40_INTERNAL_c485f3cf_4_k_cu_828cc446_192774cuda3std3__45__cpo5beginE,@object
	.size		_ZN40_INTERNAL_c485f3cf_4_k_cu_828cc446_192774cuda3std3__45__cpo5beginE,(_ZN40_INTERNAL_c485f3cf_4_k_cu_828cc446_192774cuda3std3__442_GLOBAL__N__c485f3cf_4_k_cu_828cc446_192776ignoreE - _ZN40_INTERNAL_c485f3cf_4_k_cu_828cc446_192774cuda3std3__45__cpo5beginE)
_ZN40_INTERNAL_c485f3cf_4_k_cu_828cc446_192774cuda3std3__45__cpo5beginE:
	.zero		1
	.type		_ZN40_INTERNAL_c485f3cf_4_k_cu_828cc446_192774cuda3std3__442_GLOBAL__N__c485f3cf_4_k_cu_828cc446_192776ignoreE,@object
	.size		_ZN40_INTERNAL_c485f3cf_4_k_cu_828cc446_192774cuda3std3__442_GLOBAL__N__c485f3cf_4_k_cu_828cc446_192776ignoreE,(_ZN40_INTERNAL_c485f3cf_4_k_cu_828cc446_192774cute7productE - _ZN40_INTERNAL_c485f3cf_4_k_cu_828cc446_192774cuda3std3__442_GLOBAL__N__c485f3cf_4_k_cu_828cc446_192776ignoreE)
_ZN40_INTERNAL_c485f3cf_4_k_cu_828cc446_192774cuda3std3__442_GLOBAL__N__c485f3cf_4_k_cu_828cc446_192776ignoreE:
	.zero		1
	.type		_ZN40_INTERNAL_c485f3cf_4_k_cu_828cc446_192774cute7productE,@object
	.size		_ZN40_INTERNAL_c485f3cf_4_k_cu_828cc446_192774cute7productE,(_ZN40_INTERNAL_c485f3cf_4_k_cu_828cc446_192774cuda3std3__45__cpo3endE - _ZN40_INTERNAL_c485f3cf_4_k_cu_828cc446_192774cute7productE)
_ZN40_INTERNAL_c485f3cf_4_k_cu_828cc446_192774cute7productE:
	.zero		1
	.type		_ZN40_INTERNAL_c485f3cf_4_k_cu_828cc446_192774cuda3std3__45__cpo3endE,@object
	.size		_ZN40_INTERNAL_c485f3cf_4_k_cu_828cc446_192774cuda3std3__45__cpo3endE,(_ZN40_INTERNAL_c485f3cf_4_k_cu_828cc446_192774cuda3std3__419piecewise_constructE - _ZN40_INTERNAL_c485f3cf_4_k_cu_828cc446_192774cuda3std3__45__cpo3endE)
_ZN40_INTERNAL_c485f3cf_4_k_cu_828cc446_192774cuda3std3__45__cpo3endE:
	.zero		1
	.type		_ZN40_INTERNAL_c485f3cf_4_k_cu_828cc446_192774cuda3std3__419piecewise_constructE,@object
	.size		_ZN40_INTERNAL_c485f3cf_4_k_cu_828cc446_192774cuda3std3__419piecewise_constructE,(_ZN40_INTERNAL_c485f3cf_4_k_cu_828cc446_192774cuda3std3__45__cpo4cendE - _ZN40_INTERNAL_c485f3cf_4_k_cu_828cc446_192774cuda3std3__419piecewise_constructE)
_ZN40_INTERNAL_c485f3cf_4_k_cu_828cc446_192774cuda3std3__419piecewise_constructE:
	.zero		1
	.type		_ZN40_INTERNAL_c485f3cf_4_k_cu_828cc446_192774cuda3std3__45__cpo4cendE,@object
	.size		_ZN40_INTERNAL_c485f3cf_4_k_cu_828cc446_192774cuda3std3__45__cpo4cendE,(_ZN40_INTERNAL_c485f3cf_4_k_cu_828cc446_192774cuda3std6ranges3__45__cpo4swapE - _ZN40_INTERNAL_c485f3cf_4_k_cu_828cc446_192774cuda3std3__45__cpo4cendE)
_ZN40_INTERNAL_c485f3cf_4_k_cu_828cc446_192774cuda3std3__45__cpo4cendE:
	.zero		1
	.type		_ZN40_INTERNAL_c485f3cf_4_k_cu_828cc446_192774cuda3std6ranges3__45__cpo4swapE,@object
	.size		_ZN40_INTERNAL_c485f3cf_4_k_cu_828cc446_192774cuda3std6ranges3__45__cpo4swapE,(.L_8 - _ZN40_INTERNAL_c485f3cf_4_k_cu_828cc446_192774cuda3std6ranges3__45__cpo4swapE)
_ZN40_INTERNAL_c485f3cf_4_k_cu_828cc446_192774cuda3std6ranges3__45__cpo4swapE:
	.zero		1
.L_8:


//--------------------- .nv.constant0._ZN7cutlass13device_kernelINS_4gemm6kernel13GemmUniversalIN4cute5tupleIJiiiiEEENS1_10collective13CollectiveMmaINS1_34MainloopSm90TmaGmmaWarpSpecializedILi8ENS5_IJNS4_1CILi2EEENSA_ILi1EEESC_EEENS1_35KernelTmaWarpSpecializedCooperativeEEENS5_IJNSA_ILi256EEENSA_ILi192EEENSA_ILi32EEEEEENS_6half_tENS5_IJlSC_lEEESK_SL_NS4_8TiledMMAINS4_8MMA_AtomIJNS4_4SM904GMMA26MMA_64x192x16_F32F16F16_SSILNSP_5MajorE0ELSR_0ELNSP_7ScaleInE1ELSS_1EEEEEENS4_6LayoutISD_NS5_IJSC_NSA_ILi0EEESW_EEEEENS5_IJNS4_10UnderscoreESZ_SZ_EEEEENS4_13SM90_TMA_LOADENS4_14ComposedLayoutINS4_7SwizzleILi2ELi4ELi3EEENS4_18smem_ptr_flag_bitsILi16EEENSV_INS5_IJNSA_ILi8EEESI_EEENS5_IJSI_SC_EEEEEEEvNS4_8identityENS4_23SM90_TMA_LOAD_MULTICASTES1C_vS1D_EENS_8epilogue10collective6detail29Sm90TmaWarpSpecializedAdapterINS1H_15DefaultEpilogueISK_SL_SL_NS1G_6thread17LinearCombinationISK_Li1EffLNS1L_9ScaleType4KindE0ELNS_15FloatRoundStyleE2ESK_EENS1_15EpilogueDefaultEEEEEvvEEEEvNT_6ParamsE --------------------------
	.section	.nv.constant0._ZN7cutlass13device_kernelINS_4gemm6kernel13GemmUniversalIN4cute5tupleIJiiiiEEENS1_10collective13CollectiveMmaINS1_34MainloopSm90TmaGmmaWarpSpecializedILi8ENS5_IJNS4_1CILi2EEENSA_ILi1EEESC_EEENS1_35KernelTmaWarpSpecializedCooperativeEEENS5_IJNSA_ILi256EEENSA_ILi192EEENSA_ILi32EEEEEENS_6half_tENS5_IJlSC_lEEESK_SL_NS4_8TiledMMAINS4_8MMA_AtomIJNS4_4SM904GMMA26MMA_64x192x16_F32F16F16_SSILNSP_5MajorE0ELSR_0ELNSP_7ScaleInE1ELSS_1EEEEEENS4_6LayoutISD_NS5_IJSC_NSA_ILi0EEESW_EEEEENS5_IJNS4_10UnderscoreESZ_SZ_EEEEENS4_13SM90_TMA_LOADENS4_14ComposedLayoutINS4_7SwizzleILi2ELi4ELi3EEENS4_18smem_ptr_flag_bitsILi16EEENSV_INS5_IJNSA_ILi8EEESI_EEENS5_IJSI_SC_EEEEEEEvNS4_8identityENS4_23SM90_TMA_LOAD_MULTICASTES1C_vS1D_EENS_8epilogue10collective6detail29Sm90TmaWarpSpecializedAdapterINS1H_15DefaultEpilogueISK_SL_SL_NS1G_6thread17LinearCombinationISK_Li1EffLNS1L_9ScaleType4KindE0ELNS_15FloatRoundStyleE2ESK_EENS1_15EpilogueDefaultEEEEEvvEEEEvNT_6ParamsE,"a",@progbits
	.sectionflags	@""
	.align	4
.nv.constant0._ZN7cutlass13device_kernelINS_4gemm6kernel13GemmUniversalIN4cute5tupleIJiiiiEEENS1_10collective13CollectiveMmaINS1_34MainloopSm90TmaGmmaWarpSpecializedILi8ENS5_IJNS4_1CILi2EEENSA_ILi1EEESC_EEENS1_35KernelTmaWarpSpecializedCooperativeEEENS5_IJNSA_ILi256EEENSA_ILi192EEENSA_ILi32EEEEEENS_6half_tENS5_IJlSC_lEEESK_SL_NS4_8TiledMMAINS4_8MMA_AtomIJNS4_4SM904GMMA26MMA_64x192x16_F32F16F16_SSILNSP_5MajorE0ELSR_0ELNSP_7ScaleInE1ELSS_1EEEEEENS4_6LayoutISD_NS5_IJSC_NSA_ILi0EEESW_EEEEENS5_IJNS4_10UnderscoreESZ_SZ_EEEEENS4_13SM90_TMA_LOADENS4_14ComposedLayoutINS4_7SwizzleILi2ELi4ELi3EEENS4_18smem_ptr_flag_bitsILi16EEENSV_INS5_IJNSA_ILi8EEESI_EEENS5_IJSI_SC_EEEEEEEvNS4_8identityENS4_23SM90_TMA_LOAD_MULTICASTES1C_vS1D_EENS_8epilogue10collective6detail29Sm90TmaWarpSpecializedAdapterINS1H_15DefaultEpilogueISK_SL_SL_NS1G_6thread17LinearCombinationISK_Li1EffLNS1L_9ScaleType4KindE0ELNS_15FloatRoundStyleE2ESK_EENS1_15EpilogueDefaultEEEEEvvEEEEvNT_6ParamsE:
	.zero		1664


//--------------------- SYMBOLS --------------------------

	.type		.nv.reservedSmem.offset0,@object
	.size		.nv.reservedSmem.offset0,0x4
	.type		__assertfail,@function
